	.target	sm_100a

	.elftype	@"ET_EXEC"


//--------------------- .note.nv.tkinfo           --------------------------
	.section	.note.nv.tkinfo,"",@"SHT_NOTE"
	.sectionflags	@"SHF_NOTE_NV_TKINFO"
	.tkinfo
        /*0018*/ 	.word	0x00000002
        /*0030*/ 	.string	""
        /*0030*/ 	.string	"ptxas"
        /*0030*/ 	.string	"Cuda compilation tools, release 13.0, V13.0.88"
        /*0030*/ 	.string	"Build cuda_13.0.r13.0/compiler.36424714_0"
        /*0030*/ 	.string	"-arch sm_100a -m 64 "



//--------------------- .note.nv.cuinfo           --------------------------
	.section	.note.nv.cuinfo,"",@"SHT_NOTE"
	.sectionflags	@"SHF_NOTE_NV_CUINFO"
        /*0018*/ 	.short	0x0002
        /*001a*/ 	.short	0x0064
        /*001c*/ 	.short	0x0082
	.zero		2


//--------------------- .nv.info                  --------------------------
	.section	.nv.info,"",@"SHT_CUDA_INFO"
	.align	4


	//----- nvinfo : EIATTR_REGCOUNT
	.align		4
        /*0000*/ 	.byte	0x04, 0x2f
        /*0002*/ 	.short	(.L_12 - .L_11)
	.align		4
.L_11:
        /*0004*/ 	.word	index@(_ZN7cutlass13device_kernelIN5flash11enable_sm90INS1_16FlashAttnFwdSm90INS1_25CollectiveMainloopFwdSm90ILi2EN4cute5tupleIJNS5_1CILi1EEES8_S8_EEENS6_IJNS7_ILi192EEENS7_ILi128EEENS7_ILi96EEEEEELi96ENS_12float_e4m3_tEfNS_4arch4Sm90ELb1ELb0ELb1ELb1ELb1ELb1ELb0ELb1ELb1ELb1ELb1ELb0EEENS1_21CollectiveEpilogueFwdINS6_IJSA_SC_SB_EEES9_NS_10bfloat16_tESG_Li384ELb1ELb1ELb1ELb1EEENS1_36VarlenDynamicPersistentTileSchedulerILi192ELi128ELi384ELi128ELb1ELb1ELb1ELb1ELb1ELb1EEEEEEEEEvNT_6ParamsE)
        /*0008*/ 	.word	0x00000004


	//----- nvinfo : EIATTR_FRAME_SIZE
	.align		4
.L_12:
        /*000c*/ 	.byte	0x04, 0x11
        /*000e*/ 	.short	(.L_14 - .L_13)
	.align		4
.L_13:
        /*0010*/ 	.word	index@(_ZN7cutlass13device_kernelIN5flash11enable_sm90INS1_16FlashAttnFwdSm90INS1_25CollectiveMainloopFwdSm90ILi2EN4cute5tupleIJNS5_1CILi1EEES8_S8_EEENS6_IJNS7_ILi192EEENS7_ILi128EEENS7_ILi96EEEEEELi96ENS_12float_e4m3_tEfNS_4arch4Sm90ELb1ELb0ELb1ELb1ELb1ELb1ELb0ELb1ELb1ELb1ELb1ELb0EEENS1_21CollectiveEpilogueFwdINS6_IJSA_SC_SB_EEES9_NS_10bfloat16_tESG_Li384ELb1ELb1ELb1ELb1EEENS1_36VarlenDynamicPersistentTileSchedulerILi192ELi128ELi384ELi128ELb1ELb1ELb1ELb1ELb1ELb1EEEEEEEEEvNT_6ParamsE)
        /*0014*/ 	.word	0x00000000


	//----- nvinfo : EIATTR_REGCOUNT
	.align		4
.L_14:
        /*0018*/ 	.byte	0x04, 0x2f
        /*001a*/ 	.short	(.L_16 - .L_15)
	.align		4
.L_15:
        /*001c*/ 	.word	index@(_ZN7cutlass13device_kernelIN5flash11enable_sm90INS1_16FlashAttnFwdSm90INS1_25CollectiveMainloopFwdSm90ILi2EN4cute5tupleIJNS5_1CILi1EEES8_S8_EEENS6_IJNS7_ILi192EEENS7_ILi128EEENS7_ILi96EEEEEELi96ENS_12float_e4m3_tEfNS_4arch4Sm90ELb1ELb0ELb1ELb1ELb1ELb0ELb0ELb1ELb1ELb1ELb1ELb0EEENS1_21CollectiveEpilogueFwdINS6_IJSA_SC_SB_EEES9_NS_10bfloat16_tESG_Li384ELb1ELb1ELb1ELb1EEENS1_36VarlenDynamicPersistentTileSchedulerILi192ELi128ELi384ELi128ELb1ELb1ELb1ELb1ELb1ELb1EEEEEEEEEvNT_6ParamsE)
        /*0020*/ 	.word	0x00000004


	//----- nvinfo : EIATTR_FRAME_SIZE
	.align		4
.L_16:
        /*0024*/ 	.byte	0x04, 0x11
        /*0026*/ 	.short	(.L_18 - .L_17)
	.align		4
.L_17:
        /*0028*/ 	.word	index@(_ZN7cutlass13device_kernelIN5flash11enable_sm90INS1_16FlashAttnFwdSm90INS1_25CollectiveMainloopFwdSm90ILi2EN4cute5tupleIJNS5_1CILi1EEES8_S8_EEENS6_IJNS7_ILi192EEENS7_ILi128EEENS7_ILi96EEEEEELi96ENS_12float_e4m3_tEfNS_4arch4Sm90ELb1ELb0ELb1ELb1ELb1ELb0ELb0ELb1ELb1ELb1ELb1ELb0EEENS1_21CollectiveEpilogueFwdINS6_IJSA_SC_SB_EEES9_NS_10bfloat16_tESG_Li384ELb1ELb1ELb1ELb1EEENS1_36VarlenDynamicPersistentTileSchedulerILi192ELi128ELi384ELi128ELb1ELb1ELb1ELb1ELb1ELb1EEEEEEEEEvNT_6ParamsE)
        /*002c*/ 	.word	0x00000000


	//----- nvinfo : EIATTR_REGCOUNT
	.align		4
.L_18:
        /*0030*/ 	.byte	0x04, 0x2f
        /*0032*/ 	.short	(.L_20 - .L_19)
	.align		4
.L_19:
        /*0034*/ 	.word	index@(_ZN7cutlass13device_kernelIN5flash11enable_sm90INS1_16FlashAttnFwdSm90INS1_25CollectiveMainloopFwdSm90ILi2EN4cute5tupleIJNS5_1CILi1EEES8_S8_EEENS6_IJNS7_ILi192EEENS7_ILi128EEENS7_ILi96EEEEEELi96ENS_12float_e4m3_tEfNS_4arch4Sm90ELb1ELb0ELb1ELb0ELb1ELb0ELb0ELb1ELb1ELb1ELb1ELb0EEENS1_21CollectiveEpilogueFwdINS6_IJSA_SC_SB_EEES9_NS_10bfloat16_tESG_Li384ELb0ELb1ELb1ELb1EEENS1_19SingleTileSchedulerILb0ELb1ELb1ELi192EEEEEEEEEvNT_6ParamsE)
        /*0038*/ 	.word	0x00000004


	//----- nvinfo : EIATTR_FRAME_SIZE
	.align		4
.L_20:
        /*003c*/ 	.byte	0x04, 0x11
        /*003e*/ 	.short	(.L_22 - .L_21)
	.align		4
.L_21:
        /*0040*/ 	.word	index@(_ZN7cutlass13device_kernelIN5flash11enable_sm90INS1_16FlashAttnFwdSm90INS1_25CollectiveMainloopFwdSm90ILi2EN4cute5tupleIJNS5_1CILi1EEES8_S8_EEENS6_IJNS7_ILi192EEENS7_ILi128EEENS7_ILi96EEEEEELi96ENS_12float_e4m3_tEfNS_4arch4Sm90ELb1ELb0ELb1ELb0ELb1ELb0ELb0ELb1ELb1ELb1ELb1ELb0EEENS1_21CollectiveEpilogueFwdINS6_IJSA_SC_SB_EEES9_NS_10bfloat16_tESG_Li384ELb0ELb1ELb1ELb1EEENS1_19SingleTileSchedulerILb0ELb1ELb1ELi192EEEEEEEEEvNT_6ParamsE)
        /*0044*/ 	.word	0x00000000


	//----- nvinfo : EIATTR_REGCOUNT
	.align		4
.L_22:
        /*0048*/ 	.byte	0x04, 0x2f
        /*004a*/ 	.short	(.L_24 - .L_23)
	.align		4
.L_23:
        /*004c*/ 	.word	index@(_ZN7cutlass13device_kernelIN5flash11enable_sm90INS1_16FlashAttnFwdSm90INS1_25CollectiveMainloopFwdSm90ILi2EN4cute5tupleIJNS5_1CILi1EEES8_S8_EEENS6_IJNS7_ILi192EEENS7_ILi128EEENS7_ILi96EEEEEELi96ENS_12float_e4m3_tEfNS_4arch4Sm90ELb0ELb1ELb1ELb1ELb1ELb1ELb0ELb1ELb1ELb1ELb1ELb0EEENS1_21CollectiveEpilogueFwdINS6_IJSA_SC_SB_EEES9_NS_10bfloat16_tESG_Li384ELb1ELb1ELb1ELb1EEENS1_36VarlenDynamicPersistentTileSchedulerILi192ELi128ELi384ELi128ELb1ELb1ELb1ELb1ELb0ELb1EEEEEEEEEvNT_6ParamsE)
        /*0050*/ 	.word	0x00000004


	//----- nvinfo : EIATTR_FRAME_SIZE
	.align		4
.L_24:
        /*0054*/ 	.byte	0x04, 0x11
        /*0056*/ 	.short	(.L_26 - .L_25)
	.align		4
.L_25:
        /*0058*/ 	.word	index@(_ZN7cutlass13device_kernelIN5flash11enable_sm90INS1_16FlashAttnFwdSm90INS1_25CollectiveMainloopFwdSm90ILi2EN4cute5tupleIJNS5_1CILi1EEES8_S8_EEENS6_IJNS7_ILi192EEENS7_ILi128EEENS7_ILi96EEEEEELi96ENS_12float_e4m3_tEfNS_4arch4Sm90ELb0ELb1ELb1ELb1ELb1ELb1ELb0ELb1ELb1ELb1ELb1ELb0EEENS1_21CollectiveEpilogueFwdINS6_IJSA_SC_SB_EEES9_NS_10bfloat16_tESG_Li384ELb1ELb1ELb1ELb1EEENS1_36VarlenDynamicPersistentTileSchedulerILi192ELi128ELi384ELi128ELb1ELb1ELb1ELb1ELb0ELb1EEEEEEEEEvNT_6ParamsE)
        /*005c*/ 	.word	0x00000000


	//----- nvinfo : EIATTR_REGCOUNT
	.align		4
.L_26:
        /*0060*/ 	.byte	0x04, 0x2f
        /*0062*/ 	.short	(.L_28 - .L_27)
	.align		4
.L_27:
        /*0064*/ 	.word	index@(_ZN7cutlass13device_kernelIN5flash11enable_sm90INS1_16FlashAttnFwdSm90INS1_25CollectiveMainloopFwdSm90ILi2EN4cute5tupleIJNS5_1CILi1EEES8_S8_EEENS6_IJNS7_ILi192EEENS7_ILi128EEENS7_ILi96EEEEEELi96ENS_12float_e4m3_tEfNS_4arch4Sm90ELb0ELb1ELb1ELb1ELb1ELb0ELb0ELb1ELb1ELb1ELb1ELb0EEENS1_21CollectiveEpilogueFwdINS6_IJSA_SC_SB_EEES9_NS_10bfloat16_tESG_Li384ELb1ELb1ELb1ELb1EEENS1_36VarlenDynamicPersistentTileSchedulerILi192ELi128ELi384ELi128ELb1ELb1ELb1ELb1ELb0ELb1EEEEEEEEEvNT_6ParamsE)
        /*0068*/ 	.word	0x00000004


	//----- nvinfo : EIATTR_FRAME_SIZE
	.align		4
.L_28:
        /*006c*/ 	.byte	0x04, 0x11
        /*006e*/ 	.short	(.L_30 - .L_29)
	.align		4
.L_29:
        /*0070*/ 	.word	index@(_ZN7cutlass13device_kernelIN5flash11enable_sm90INS1_16FlashAttnFwdSm90INS1_25CollectiveMainloopFwdSm90ILi2EN4cute5tupleIJNS5_1CILi1EEES8_S8_EEENS6_IJNS7_ILi192EEENS7_ILi128EEENS7_ILi96EEEEEELi96ENS_12float_e4m3_tEfNS_4arch4Sm90ELb0ELb1ELb1ELb1ELb1ELb0ELb0ELb1ELb1ELb1ELb1ELb0EEENS1_21CollectiveEpilogueFwdINS6_IJSA_SC_SB_EEES9_NS_10bfloat16_tESG_Li384ELb1ELb1ELb1ELb1EEENS1_36VarlenDynamicPersistentTileSchedulerILi192ELi128ELi384ELi128ELb1ELb1ELb1ELb1ELb0ELb1EEEEEEEEEvNT_6ParamsE)
        /*0074*/ 	.word	0x00000000


	//----- nvinfo : EIATTR_REGCOUNT
	.align		4
.L_30:
        /*0078*/ 	.byte	0x04, 0x2f
        /*007a*/ 	.short	(.L_32 - .L_31)
	.align		4
.L_31:
        /*007c*/ 	.word	index@(_ZN7cutlass13device_kernelIN5flash11enable_sm90INS1_16FlashAttnFwdSm90INS1_25CollectiveMainloopFwdSm90ILi2EN4cute5tupleIJNS5_1CILi1EEES8_S8_EEENS6_IJNS7_ILi192EEENS7_ILi128EEENS7_ILi96EEEEEELi96ENS_12float_e4m3_tEfNS_4arch4Sm90ELb0ELb1ELb1ELb0ELb1ELb0ELb0ELb1ELb1ELb1ELb1ELb0EEENS1_21CollectiveEpilogueFwdINS6_IJSA_SC_SB_EEES9_NS_10bfloat16_tESG_Li384ELb0ELb1ELb1ELb1EEENS1_19SingleTileSchedulerILb0ELb1ELb1ELi192EEEEEEEEEvNT_6ParamsE)
        /*0080*/ 	.word	0x00000004


	//----- nvinfo : EIATTR_FRAME_SIZE
	.align		4
.L_32:
        /*0084*/ 	.byte	0x04, 0x11
        /*0086*/ 	.short	(.L_34 - .L_33)
	.align		4
.L_33:
        /*0088*/ 	.word	index@(_ZN7cutlass13device_kernelIN5flash11enable_sm90INS1_16FlashAttnFwdSm90INS1_25CollectiveMainloopFwdSm90ILi2EN4cute5tupleIJNS5_1CILi1EEES8_S8_EEENS6_IJNS7_ILi192EEENS7_ILi128EEENS7_ILi96EEEEEELi96ENS_12float_e4m3_tEfNS_4arch4Sm90ELb0ELb1ELb1ELb0ELb1ELb0ELb0ELb1ELb1ELb1ELb1ELb0EEENS1_21CollectiveEpilogueFwdINS6_IJSA_SC_SB_EEES9_NS_10bfloat16_tESG_Li384ELb0ELb1ELb1ELb1EEENS1_19SingleTileSchedulerILb0ELb1ELb1ELi192EEEEEEEEEvNT_6ParamsE)
        /*008c*/ 	.word	0x00000000


	//----- nvinfo : EIATTR_REGCOUNT
	.align		4
.L_34:
        /*0090*/ 	.byte	0x04, 0x2f
        /*0092*/ 	.short	(.L_36 - .L_35)
	.align		4
.L_35:
        /*0094*/ 	.word	index@(_ZN7cutlass13device_kernelIN5flash11enable_sm90INS1_16FlashAttnFwdSm90INS1_25CollectiveMainloopFwdSm90ILi2EN4cute5tupleIJNS5_1CILi1EEES8_S8_EEENS6_IJNS7_ILi192EEENS7_ILi128EEENS7_ILi96EEEEEELi96ENS_12float_e4m3_tEfNS_4arch4Sm90ELb0ELb0ELb1ELb1ELb1ELb1ELb0ELb1ELb1ELb1ELb1ELb0EEENS1_21CollectiveEpilogueFwdINS6_IJSA_SC_SB_EEES9_NS_10bfloat16_tESG_Li384ELb1ELb1ELb1ELb1EEENS1_36VarlenDynamicPersistentTileSchedulerILi192ELi128ELi384ELi128ELb1ELb1ELb1ELb0ELb1ELb1EEEEEEEEEvNT_6ParamsE)
        /*0098*/ 	.word	0x00000004


	//----- nvinfo : EIATTR_FRAME_SIZE
	.align		4
.L_36:
        /*009c*/ 	.byte	0x04, 0x11
        /*009e*/ 	.short	(.L_38 - .L_37)
	.align		4
.L_37:
        /*00a0*/ 	.word	index@(_ZN7cutlass13device_kernelIN5flash11enable_sm90INS1_16FlashAttnFwdSm90INS1_25CollectiveMainloopFwdSm90ILi2EN4cute5tupleIJNS5_1CILi1EEES8_S8_EEENS6_IJNS7_ILi192EEENS7_ILi128EEENS7_ILi96EEEEEELi96ENS_12float_e4m3_tEfNS_4arch4Sm90ELb0ELb0ELb1ELb1ELb1ELb1ELb0ELb1ELb1ELb1ELb1ELb0EEENS1_21CollectiveEpilogueFwdINS6_IJSA_SC_SB_EEES9_NS_10bfloat16_tESG_Li384ELb1ELb1ELb1ELb1EEENS1_36VarlenDynamicPersistentTileSchedulerILi192ELi128ELi384ELi128ELb1ELb1ELb1ELb0ELb1ELb1EEEEEEEEEvNT_6ParamsE)
        /*00a4*/ 	.word	0x00000000


	//----- nvinfo : EIATTR_REGCOUNT
	.align		4
.L_38:
        /*00a8*/ 	.byte	0x04, 0x2f
        /*00aa*/ 	.short	(.L_40 - .L_39)
	.align		4
.L_39:
        /*00ac*/ 	.word	index@(_ZN7cutlass13device_kernelIN5flash11enable_sm90INS1_16FlashAttnFwdSm90INS1_25CollectiveMainloopFwdSm90ILi2EN4cute5tupleIJNS5_1CILi1EEES8_S8_EEENS6_IJNS7_ILi192EEENS7_ILi128EEENS7_ILi96EEEEEELi96ENS_12float_e4m3_tEfNS_4arch4Sm90ELb0ELb0ELb1ELb1ELb1ELb0ELb0ELb1ELb1ELb1ELb1ELb0EEENS1_21CollectiveEpilogueFwdINS6_IJSA_SC_SB_EEES9_NS_10bfloat16_tESG_Li384ELb1ELb1ELb1ELb1EEENS1_36VarlenDynamicPersistentTileSchedulerILi192ELi128ELi384ELi128ELb1ELb1ELb1ELb0ELb1ELb1EEEEEEEEEvNT_6ParamsE)
        /*00b0*/ 	.word	0x00000004


	//----- nvinfo : EIATTR_FRAME_SIZE
	.align		4
.L_40:
        /*00b4*/ 	.byte	0x04, 0x11
        /*00b6*/ 	.short	(.L_42 - .L_41)
	.align		4
.L_41:
        /*00b8*/ 	.word	index@(_ZN7cutlass13device_kernelIN5flash11enable_sm90INS1_16FlashAttnFwdSm90INS1_25CollectiveMainloopFwdSm90ILi2EN4cute5tupleIJNS5_1CILi1EEES8_S8_EEENS6_IJNS7_ILi192EEENS7_ILi128EEENS7_ILi96EEEEEELi96ENS_12float_e4m3_tEfNS_4arch4Sm90ELb0ELb0ELb1ELb1ELb1ELb0ELb0ELb1ELb1ELb1ELb1ELb0EEENS1_21CollectiveEpilogueFwdINS6_IJSA_SC_SB_EEES9_NS_10bfloat16_tESG_Li384ELb1ELb1ELb1ELb1EEENS1_36VarlenDynamicPersistentTileSchedulerILi192ELi128ELi384ELi128ELb1ELb1ELb1ELb0ELb1ELb1EEEEEEEEEvNT_6ParamsE)
        /*00bc*/ 	.word	0x00000000


	//----- nvinfo : EIATTR_REGCOUNT
	.align		4
.L_42:
        /*00c0*/ 	.byte	0x04, 0x2f
        /*00c2*/ 	.short	(.L_44 - .L_43)
	.align		4
.L_43:
        /*00c4*/ 	.word	index@(_ZN7cutlass13device_kernelIN5flash11enable_sm90INS1_16FlashAttnFwdSm90INS1_25CollectiveMainloopFwdSm90ILi2EN4cute5tupleIJNS5_1CILi1EEES8_S8_EEENS6_IJNS7_ILi192EEENS7_ILi128EEENS7_ILi96EEEEEELi96ENS_12float_e4m3_tEfNS_4arch4Sm90ELb0ELb0ELb1ELb0ELb1ELb0ELb0ELb1ELb1ELb1ELb1ELb0EEENS1_21CollectiveEpilogueFwdINS6_IJSA_SC_SB_EEES9_NS_10bfloat16_tESG_Li384ELb0ELb1ELb1ELb1EEENS1_19SingleTileSchedulerILb0ELb1ELb1ELi192EEEEEEEEEvNT_6ParamsE)
        /*00c8*/ 	.word	0x00000004


	//----- nvinfo : EIATTR_FRAME_SIZE
	.align		4
.L_44:
        /*00cc*/ 	.byte	0x04, 0x11
        /*00ce*/ 	.short	(.L_46 - .L_45)
	.align		4
.L_45:
        /*00d0*/ 	.word	index@(_ZN7cutlass13device_kernelIN5flash11enable_sm90INS1_16FlashAttnFwdSm90INS1_25CollectiveMainloopFwdSm90ILi2EN4cute5tupleIJNS5_1CILi1EEES8_S8_EEENS6_IJNS7_ILi192EEENS7_ILi128EEENS7_ILi96EEEEEELi96ENS_12float_e4m3_tEfNS_4arch4Sm90ELb0ELb0ELb1ELb0ELb1ELb0ELb0ELb1ELb1ELb1ELb1ELb0EEENS1_21CollectiveEpilogueFwdINS6_IJSA_SC_SB_EEES9_NS_10bfloat16_tESG_Li384ELb0ELb1ELb1ELb1EEENS1_19SingleTileSchedulerILb0ELb1ELb1ELi192EEEEEEEEEvNT_6ParamsE)
        /*00d4*/ 	.word	0x00000000


	//----- nvinfo : EIATTR_MIN_STACK_SIZE
	.align		4
.L_46:
        /*00d8*/ 	.byte	0x04, 0x12
        /*00da*/ 	.short	(.L_48 - .L_47)
	.align		4
.L_47:
        /*00dc*/ 	.word	index@(_ZN7cutlass13device_kernelIN5flash11enable_sm90INS1_16FlashAttnFwdSm90INS1_25CollectiveMainloopFwdSm90ILi2EN4cute5tupleIJNS5_1CILi1EEES8_S8_EEENS6_IJNS7_ILi192EEENS7_ILi128EEENS7_ILi96EEEEEELi96ENS_12float_e4m3_tEfNS_4arch4Sm90ELb0ELb0ELb1ELb0ELb1ELb0ELb0ELb1ELb1ELb1ELb1ELb0EEENS1_21CollectiveEpilogueFwdINS6_IJSA_SC_SB_EEES9_NS_10bfloat16_tESG_Li384ELb0ELb1ELb1ELb1EEENS1_19SingleTileSchedulerILb0ELb1ELb1ELi192EEEEEEEEEvNT_6ParamsE)
        /*00e0*/ 	.word	0x00000000


	//----- nvinfo : EIATTR_MIN_STACK_SIZE
	.align		4
.L_48:
        /*00e4*/ 	.byte	0x04, 0x12
        /*00e6*/ 	.short	(.L_50 - .L_49)
	.align		4
.L_49:
        /*00e8*/ 	.word	index@(_ZN7cutlass13device_kernelIN5flash11enable_sm90INS1_16FlashAttnFwdSm90INS1_25CollectiveMainloopFwdSm90ILi2EN4cute5tupleIJNS5_1CILi1EEES8_S8_EEENS6_IJNS7_ILi192EEENS7_ILi128EEENS7_ILi96EEEEEELi96ENS_12float_e4m3_tEfNS_4arch4Sm90ELb0ELb0ELb1ELb1ELb1ELb0ELb0ELb1ELb1ELb1ELb1ELb0EEENS1_21CollectiveEpilogueFwdINS6_IJSA_SC_SB_EEES9_NS_10bfloat16_tESG_Li384ELb1ELb1ELb1ELb1EEENS1_36VarlenDynamicPersistentTileSchedulerILi192ELi128ELi384ELi128ELb1ELb1ELb1ELb0ELb1ELb1EEEEEEEEEvNT_6ParamsE)
        /*00ec*/ 	.word	0x00000000


	//----- nvinfo : EIATTR_MIN_STACK_SIZE
	.align		4
.L_50:
        /*00f0*/ 	.byte	0x04, 0x12
        /*00f2*/ 	.short	(.L_52 - .L_51)
	.align		4
.L_51:
        /*00f4*/ 	.word	index@(_ZN7cutlass13device_kernelIN5flash11enable_sm90INS1_16FlashAttnFwdSm90INS1_25CollectiveMainloopFwdSm90ILi2EN4cute5tupleIJNS5_1CILi1EEES8_S8_EEENS6_IJNS7_ILi192EEENS7_ILi128EEENS7_ILi96EEEEEELi96ENS_12float_e4m3_tEfNS_4arch4Sm90ELb0ELb0ELb1ELb1ELb1ELb1ELb0ELb1ELb1ELb1ELb1ELb0EEENS1_21CollectiveEpilogueFwdINS6_IJSA_SC_SB_EEES9_NS_10bfloat16_tESG_Li384ELb1ELb1ELb1ELb1EEENS1_36VarlenDynamicPersistentTileSchedulerILi192ELi128ELi384ELi128ELb1ELb1ELb1ELb0ELb1ELb1EEEEEEEEEvNT_6ParamsE)
        /*00f8*/ 	.word	0x00000000


	//----- nvinfo : EIATTR_MIN_STACK_SIZE
	.align		4
.L_52:
        /*00fc*/ 	.byte	0x04, 0x12
        /*00fe*/ 	.short	(.L_54 - .L_53)
	.align		4
.L_53:
        /*0100*/ 	.word	index@(_ZN7cutlass13device_kernelIN5flash11enable_sm90INS1_16FlashAttnFwdSm90INS1_25CollectiveMainloopFwdSm90ILi2EN4cute5tupleIJNS5_1CILi1EEES8_S8_EEENS6_IJNS7_ILi192EEENS7_ILi128EEENS7_ILi96EEEEEELi96ENS_12float_e4m3_tEfNS_4arch4Sm90ELb0ELb1ELb1ELb0ELb1ELb0ELb0ELb1ELb1ELb1ELb1ELb0EEENS1_21CollectiveEpilogueFwdINS6_IJSA_SC_SB_EEES9_NS_10bfloat16_tESG_Li384ELb0ELb1ELb1ELb1EEENS1_19SingleTileSchedulerILb0ELb1ELb1ELi192EEEEEEEEEvNT_6ParamsE)
        /*0104*/ 	.word	0x00000000


	//----- nvinfo : EIATTR_MIN_STACK_SIZE
	.align		4
.L_54:
        /*0108*/ 	.byte	0x04, 0x12
        /*010a*/ 	.short	(.L_56 - .L_55)
	.align		4
.L_55:
        /*010c*/ 	.word	index@(_ZN7cutlass13device_kernelIN5flash11enable_sm90INS1_16FlashAttnFwdSm90INS1_25CollectiveMainloopFwdSm90ILi2EN4cute5tupleIJNS5_1CILi1EEES8_S8_EEENS6_IJNS7_ILi192EEENS7_ILi128EEENS7_ILi96EEEEEELi96ENS_12float_e4m3_tEfNS_4arch4Sm90ELb0ELb1ELb1ELb1ELb1ELb0ELb0ELb1ELb1ELb1ELb1ELb0EEENS1_21CollectiveEpilogueFwdINS6_IJSA_SC_SB_EEES9_NS_10bfloat16_tESG_Li384ELb1ELb1ELb1ELb1EEENS1_36VarlenDynamicPersistentTileSchedulerILi192ELi128ELi384ELi128ELb1ELb1ELb1ELb1ELb0ELb1EEEEEEEEEvNT_6ParamsE)
        /*0110*/ 	.word	0x00000000


	//----- nvinfo : EIATTR_MIN_STACK_SIZE
	.align		4
.L_56:
        /*0114*/ 	.byte	0x04, 0x12
        /*0116*/ 	.short	(.L_58 - .L_57)
	.align		4
.L_57:
        /*0118*/ 	.word	index@(_ZN7cutlass13device_kernelIN5flash11enable_sm90INS1_16FlashAttnFwdSm90INS1_25CollectiveMainloopFwdSm90ILi2EN4cute5tupleIJNS5_1CILi1EEES8_S8_EEENS6_IJNS7_ILi192EEENS7_ILi128EEENS7_ILi96EEEEEELi96ENS_12float_e4m3_tEfNS_4arch4Sm90ELb0ELb1ELb1ELb1ELb1ELb1ELb0ELb1ELb1ELb1ELb1ELb0EEENS1_21CollectiveEpilogueFwdINS6_IJSA_SC_SB_EEES9_NS_10bfloat16_tESG_Li384ELb1ELb1ELb1ELb1EEENS1_36VarlenDynamicPersistentTileSchedulerILi192ELi128ELi384ELi128ELb1ELb1ELb1ELb1ELb0ELb1EEEEEEEEEvNT_6ParamsE)
        /*011c*/ 	.word	0x00000000


	//----- nvinfo : EIATTR_MIN_STACK_SIZE
	.align		4
.L_58:
        /*0120*/ 	.byte	0x04, 0x12
        /*0122*/ 	.short	(.L_60 - .L_59)
	.align		4
.L_59:
        /*0124*/ 	.word	index@(_ZN7cutlass13device_kernelIN5flash11enable_sm90INS1_16FlashAttnFwdSm90INS1_25CollectiveMainloopFwdSm90ILi2EN4cute5tupleIJNS5_1CILi1EEES8_S8_EEENS6_IJNS7_ILi192EEENS7_ILi128EEENS7_ILi96EEEEEELi96ENS_12float_e4m3_tEfNS_4arch4Sm90ELb1ELb0ELb1ELb0ELb1ELb0ELb0ELb1ELb1ELb1ELb1ELb0EEENS1_21CollectiveEpilogueFwdINS6_IJSA_SC_SB_EEES9_NS_10bfloat16_tESG_Li384ELb0ELb1ELb1ELb1EEENS1_19SingleTileSchedulerILb0ELb1ELb1ELi192EEEEEEEEEvNT_6ParamsE)
        /*0128*/ 	.word	0x00000000


	//----- nvinfo : EIATTR_MIN_STACK_SIZE
	.align		4
.L_60:
        /*012c*/ 	.byte	0x04, 0x12
        /*012e*/ 	.short	(.L_62 - .L_61)
	.align		4
.L_61:
        /*0130*/ 	.word	index@(_ZN7cutlass13device_kernelIN5flash11enable_sm90INS1_16FlashAttnFwdSm90INS1_25CollectiveMainloopFwdSm90ILi2EN4cute5tupleIJNS5_1CILi1EEES8_S8_EEENS6_IJNS7_ILi192EEENS7_ILi128EEENS7_ILi96EEEEEELi96ENS_12float_e4m3_tEfNS_4arch4Sm90ELb1ELb0ELb1ELb1ELb1ELb0ELb0ELb1ELb1ELb1ELb1ELb0EEENS1_21CollectiveEpilogueFwdINS6_IJSA_SC_SB_EEES9_NS_10bfloat16_tESG_Li384ELb1ELb1ELb1ELb1EEENS1_36VarlenDynamicPersistentTileSchedulerILi192ELi128ELi384ELi128ELb1ELb1ELb1ELb1ELb1ELb1EEEEEEEEEvNT_6ParamsE)
        /*0134*/ 	.word	0x00000000


	//----- nvinfo : EIATTR_MIN_STACK_SIZE
	.align		4
.L_62:
        /*0138*/ 	.byte	0x04, 0x12
        /*013a*/ 	.short	(.L_64 - .L_63)
	.align		4
.L_63:
        /*013c*/ 	.word	index@(_ZN7cutlass13device_kernelIN5flash11enable_sm90INS1_16FlashAttnFwdSm90INS1_25CollectiveMainloopFwdSm90ILi2EN4cute5tupleIJNS5_1CILi1EEES8_S8_EEENS6_IJNS7_ILi192EEENS7_ILi128EEENS7_ILi96EEEEEELi96ENS_12float_e4m3_tEfNS_4arch4Sm90ELb1ELb0ELb1ELb1ELb1ELb1ELb0ELb1ELb1ELb1ELb1ELb0EEENS1_21CollectiveEpilogueFwdINS6_IJSA_SC_SB_EEES9_NS_10bfloat16_tESG_Li384ELb1ELb1ELb1ELb1EEENS1_36VarlenDynamicPersistentTileSchedulerILi192ELi128ELi384ELi128ELb1ELb1ELb1ELb1ELb1ELb1EEEEEEEEEvNT_6ParamsE)
        /*0140*/ 	.word	0x00000000
.L_64:


//--------------------- .nv.compat                --------------------------
	.section	.nv.compat,"",@"SHT_CUDA_COMPAT_INFO"
	.align	4
        /*0000*/ 	.byte	0x02, 0x09, 0x01, 0x00, 0x02, 0x02, 0x01, 0x00, 0x02, 0x05, 0x05, 0x00, 0x03, 0x07, 0x01, 0x01
        /*0010*/ 	.byte	0x02, 0x03, 0x00, 0x00, 0x02, 0x06, 0x01, 0x00, 0x04, 0x0b, 0x08, 0x00, 0x09, 0x00, 0x00, 0x00
        /*0020*/ 	.byte	0x00, 0x00, 0x00, 0x00


//--------------------- .nv.info._ZN7cutlass13device_kernelIN5flash11enable_sm90INS1_16FlashAttnFwdSm90INS1_25CollectiveMainloopFwdSm90ILi2EN4cute5tupleIJNS5_1CILi1EEES8_S8_EEENS6_IJNS7_ILi192EEENS7_ILi128EEENS7_ILi96EEEEEELi96ENS_12float_e4m3_tEfNS_4arch4Sm90ELb0ELb0ELb1ELb0ELb1ELb0ELb0ELb1ELb1ELb1ELb1ELb0EEENS1_21CollectiveEpilogueFwdINS6_IJSA_SC_SB_EEES9_NS_10bfloat16_tESG_Li384ELb0ELb1ELb1ELb1EEENS1_19SingleTileSchedulerILb0ELb1ELb1ELi192EEEEEEEEEvNT_6ParamsE --------------------------
	.section	.nv.info._ZN7cutlass13device_kernelIN5flash11enable_sm90INS1_16FlashAttnFwdSm90INS1_25CollectiveMainloopFwdSm90ILi2EN4cute5tupleIJNS5_1CILi1EEES8_S8_EEENS6_IJNS7_ILi192EEENS7_ILi128EEENS7_ILi96EEEEEELi96ENS_12float_e4m3_tEfNS_4arch4Sm90ELb0ELb0ELb1ELb0ELb1ELb0ELb0ELb1ELb1ELb1ELb1ELb0EEENS1_21CollectiveEpilogueFwdINS6_IJSA_SC_SB_EEES9_NS_10bfloat16_tESG_Li384ELb0ELb1ELb1ELb1EEENS1_19SingleTileSchedulerILb0ELb1ELb1ELi192EEEEEEEEEvNT_6ParamsE,"",@"SHT_CUDA_INFO"
	.sectionflags	@""
	.align	4


	//----- nvinfo : EIATTR_CUDA_API_VERSION
	.align		4
        /*0000*/ 	.byte	0x04, 0x37
        /*0002*/ 	.short	(.L_66 - .L_65)
.L_65:
        /*0004*/ 	.word	0x00000082


	//----- nvinfo : EIATTR_KPARAM_INFO
	.align		4
.L_66:
        /*0008*/ 	.byte	0x04, 0x17
        /*000a*/ 	.short	(.L_68 - .L_67)
.L_67:
        /*000c*/ 	.word	0x00000000
        /*0010*/ 	.short	0x0000
        /*0012*/ 	.short	0x0000
        /*0014*/ 	.byte	0x00, 0xf0, 0x01, 0x28


	//----- nvinfo : EIATTR_SPARSE_MMA_MASK
	.align		4
.L_68:
        /*0018*/ 	.byte	0x03, 0x50
        /*001a*/ 	.short	0x0000


	//----- nvinfo : EIATTR_MAXREG_COUNT
	.align		4
        /*001c*/ 	.byte	0x03, 0x1b
        /*001e*/ 	.short	0x0080


	//----- nvinfo : EIATTR_MERCURY_ISA_VERSION
	.align		4
        /*0020*/ 	.byte	0x03, 0x5f
        /*0022*/ 	.short	0x0101


	//----- nvinfo : EIATTR_VRC_CTA_INIT_COUNT
	.align		4
        /*0024*/ 	.byte	0x02, 0x4a
	.zero		1
	.zero		1


	//----- nvinfo : EIATTR_EXIT_INSTR_OFFSETS
	.align		4
        /*0028*/ 	.byte	0x04, 0x1c
        /*002a*/ 	.short	(.L_70 - .L_69)


	//   ....[0]....
.L_69:
        /*002c*/ 	.word	0x00000010


	//----- nvinfo : EIATTR_MAX_THREADS
	.align		4
.L_70:
        /*0030*/ 	.byte	0x04, 0x05
        /*0032*/ 	.short	(.L_72 - .L_71)
.L_71:
        /*0034*/ 	.word	0x00000200
        /*0038*/ 	.word	0x00000001
        /*003c*/ 	.word	0x00000001


	//----- nvinfo : EIATTR_CBANK_PARAM_SIZE
	.align		4
.L_72:
        /*0040*/ 	.byte	0x03, 0x19
        /*0042*/ 	.short	0x0a00


	//----- nvinfo : EIATTR_PARAM_CBANK
	.align		4
        /*0044*/ 	.byte	0x04, 0x0a
        /*0046*/ 	.short	(.L_74 - .L_73)
	.align		4
.L_73:
        /*0048*/ 	.word	index@(.nv.constant0._ZN7cutlass13device_kernelIN5flash11enable_sm90INS1_16FlashAttnFwdSm90INS1_25CollectiveMainloopFwdSm90ILi2EN4cute5tupleIJNS5_1CILi1EEES8_S8_EEENS6_IJNS7_ILi192EEENS7_ILi128EEENS7_ILi96EEEEEELi96ENS_12float_e4m3_tEfNS_4arch4Sm90ELb0ELb0ELb1ELb0ELb1ELb0ELb0ELb1ELb1ELb1ELb1ELb0EEENS1_21CollectiveEpilogueFwdINS6_IJSA_SC_SB_EEES9_NS_10bfloat16_tESG_Li384ELb0ELb1ELb1ELb1EEENS1_19SingleTileSchedulerILb0ELb1ELb1ELi192EEEEEEEEEvNT_6ParamsE)
        /*004c*/ 	.short	0x0380
        /*004e*/ 	.short	0x0a00


	//----- nvinfo : EIATTR_SW_WAR
	.align		4
.L_74:
        /*0050*/ 	.byte	0x04, 0x36
        /*0052*/ 	.short	(.L_76 - .L_75)
.L_75:
        /*0054*/ 	.word	0x00000008
.L_76:


//--------------------- .nv.info._ZN7cutlass13device_kernelIN5flash11enable_sm90INS1_16FlashAttnFwdSm90INS1_25CollectiveMainloopFwdSm90ILi2EN4cute5tupleIJNS5_1CILi1EEES8_S8_EEENS6_IJNS7_ILi192EEENS7_ILi128EEENS7_ILi96EEEEEELi96ENS_12float_e4m3_tEfNS_4arch4Sm90ELb0ELb0ELb1ELb1ELb1ELb0ELb0ELb1ELb1ELb1ELb1ELb0EEENS1_21CollectiveEpilogueFwdINS6_IJSA_SC_SB_EEES9_NS_10bfloat16_tESG_Li384ELb1ELb1ELb1ELb1EEENS1_36VarlenDynamicPersistentTileSchedulerILi192ELi128ELi384ELi128ELb1ELb1ELb1ELb0ELb1ELb1EEEEEEEEEvNT_6ParamsE --------------------------
	.section	.nv.info._ZN7cutlass13device_kernelIN5flash11enable_sm90INS1_16FlashAttnFwdSm90INS1_25CollectiveMainloopFwdSm90ILi2EN4cute5tupleIJNS5_1CILi1EEES8_S8_EEENS6_IJNS7_ILi192EEENS7_ILi128EEENS7_ILi96EEEEEELi96ENS_12float_e4m3_tEfNS_4arch4Sm90ELb0ELb0ELb1ELb1ELb1ELb0ELb0ELb1ELb1ELb1ELb1ELb0EEENS1_21CollectiveEpilogueFwdINS6_IJSA_SC_SB_EEES9_NS_10bfloat16_tESG_Li384ELb1ELb1ELb1ELb1EEENS1_36VarlenDynamicPersistentTileSchedulerILi192ELi128ELi384ELi128ELb1ELb1ELb1ELb0ELb1ELb1EEEEEEEEEvNT_6ParamsE,"",@"SHT_CUDA_INFO"
	.sectionflags	@""
	.align	4


	//----- nvinfo : EIATTR_CUDA_API_VERSION
	.align		4
        /*0000*/ 	.byte	0x04, 0x37
        /*0002*/ 	.short	(.L_78 - .L_77)
.L_77:
        /*0004*/ 	.word	0x00000082


	//----- nvinfo : EIATTR_KPARAM_INFO
	.align		4
.L_78:
        /*0008*/ 	.byte	0x04, 0x17
        /*000a*/ 	.short	(.L_80 - .L_79)
.L_79:
        /*000c*/ 	.word	0x00000000
        /*0010*/ 	.short	0x0000
        /*0012*/ 	.short	0x0000
        /*0014*/ 	.byte	0x00, 0xf0, 0x01, 0x2a


	//----- nvinfo : EIATTR_SPARSE_MMA_MASK
	.align		4
.L_80:
        /*0018*/ 	.byte	0x03, 0x50
        /*001a*/ 	.short	0x0000


	//----- nvinfo : EIATTR_MAXREG_COUNT
	.align		4
        /*001c*/ 	.byte	0x03, 0x1b
        /*001e*/ 	.short	0x0080


	//----- nvinfo : EIATTR_MERCURY_ISA_VERSION
	.align		4
        /*0020*/ 	.byte	0x03, 0x5f
        /*0022*/ 	.short	0x0101


	//----- nvinfo : EIATTR_VRC_CTA_INIT_COUNT
	.align		4
        /*0024*/ 	.byte	0x02, 0x4a
	.zero		1
	.zero		1


	//----- nvinfo : EIATTR_EXIT_INSTR_OFFSETS
	.align		4
        /*0028*/ 	.byte	0x04, 0x1c
        /*002a*/ 	.short	(.L_82 - .L_81)


	//   ....[0]....
.L_81:
        /*002c*/ 	.word	0x00000010


	//----- nvinfo : EIATTR_MAX_THREADS
	.align		4
.L_82:
        /*0030*/ 	.byte	0x04, 0x05
        /*0032*/ 	.short	(.L_84 - .L_83)
.L_83:
        /*0034*/ 	.word	0x00000200
        /*0038*/ 	.word	0x00000001
        /*003c*/ 	.word	0x00000001


	//----- nvinfo : EIATTR_CBANK_PARAM_SIZE
	.align		4
.L_84:
        /*0040*/ 	.byte	0x03, 0x19
        /*0042*/ 	.short	0x0a80


	//----- nvinfo : EIATTR_PARAM_CBANK
	.align		4
        /*0044*/ 	.byte	0x04, 0x0a
        /*0046*/ 	.short	(.L_86 - .L_85)
	.align		4
.L_85:
        /*0048*/ 	.word	index@(.nv.constant0._ZN7cutlass13device_kernelIN5flash11enable_sm90INS1_16FlashAttnFwdSm90INS1_25CollectiveMainloopFwdSm90ILi2EN4cute5tupleIJNS5_1CILi1EEES8_S8_EEENS6_IJNS7_ILi192EEENS7_ILi128EEENS7_ILi96EEEEEELi96ENS_12float_e4m3_tEfNS_4arch4Sm90ELb0ELb0ELb1ELb1ELb1ELb0ELb0ELb1ELb1ELb1ELb1ELb0EEENS1_21CollectiveEpilogueFwdINS6_IJSA_SC_SB_EEES9_NS_10bfloat16_tESG_Li384ELb1ELb1ELb1ELb1EEENS1_36VarlenDynamicPersistentTileSchedulerILi192ELi128ELi384ELi128ELb1ELb1ELb1ELb0ELb1ELb1EEEEEEEEEvNT_6ParamsE)
        /*004c*/ 	.short	0x0380
        /*004e*/ 	.short	0x0a80


	//----- nvinfo : EIATTR_SW_WAR
	.align		4
.L_86:
        /*0050*/ 	.byte	0x04, 0x36
        /*0052*/ 	.short	(.L_88 - .L_87)
.L_87:
        /*0054*/ 	.word	0x00000008
.L_88:


//--------------------- .nv.info._ZN7cutlass13device_kernelIN5flash11enable_sm90INS1_16FlashAttnFwdSm90INS1_25CollectiveMainloopFwdSm90ILi2EN4cute5tupleIJNS5_1CILi1EEES8_S8_EEENS6_IJNS7_ILi192EEENS7_ILi128EEENS7_ILi96EEEEEELi96ENS_12float_e4m3_tEfNS_4arch4Sm90ELb0ELb0ELb1ELb1ELb1ELb1ELb0ELb1ELb1ELb1ELb1ELb0EEENS1_21CollectiveEpilogueFwdINS6_IJSA_SC_SB_EEES9_NS_10bfloat16_tESG_Li384ELb1ELb1ELb1ELb1EEENS1_36VarlenDynamicPersistentTileSchedulerILi192ELi128ELi384ELi128ELb1ELb1ELb1ELb0ELb1ELb1EEEEEEEEEvNT_6ParamsE --------------------------
	.section	.nv.info._ZN7cutlass13device_kernelIN5flash11enable_sm90INS1_16FlashAttnFwdSm90INS1_25CollectiveMainloopFwdSm90ILi2EN4cute5tupleIJNS5_1CILi1EEES8_S8_EEENS6_IJNS7_ILi192EEENS7_ILi128EEENS7_ILi96EEEEEELi96ENS_12float_e4m3_tEfNS_4arch4Sm90ELb0ELb0ELb1ELb1ELb1ELb1ELb0ELb1ELb1ELb1ELb1ELb0EEENS1_21CollectiveEpilogueFwdINS6_IJSA_SC_SB_EEES9_NS_10bfloat16_tESG_Li384ELb1ELb1ELb1ELb1EEENS1_36VarlenDynamicPersistentTileSchedulerILi192ELi128ELi384ELi128ELb1ELb1ELb1ELb0ELb1ELb1EEEEEEEEEvNT_6ParamsE,"",@"SHT_CUDA_INFO"
	.sectionflags	@""
	.align	4


	//----- nvinfo : EIATTR_CUDA_API_VERSION
	.align		4
        /*0000*/ 	.byte	0x04, 0x37
        /*0002*/ 	.short	(.L_90 - .L_89)
.L_89:
        /*0004*/ 	.word	0x00000082


	//----- nvinfo : EIATTR_KPARAM_INFO
	.align		4
.L_90:
        /*0008*/ 	.byte	0x04, 0x17
        /*000a*/ 	.short	(.L_92 - .L_91)
.L_91:
        /*000c*/ 	.word	0x00000000
        /*0010*/ 	.short	0x0000
        /*0012*/ 	.short	0x0000
        /*0014*/ 	.byte	0x00, 0xf0, 0x01, 0x2a


	//----- nvinfo : EIATTR_SPARSE_MMA_MASK
	.align		4
.L_92:
        /*0018*/ 	.byte	0x03, 0x50
        /*001a*/ 	.short	0x0000


	//----- nvinfo : EIATTR_MAXREG_COUNT
	.align		4
        /*001c*/ 	.byte	0x03, 0x1b
        /*001e*/ 	.short	0x0080


	//----- nvinfo : EIATTR_MERCURY_ISA_VERSION
	.align		4
        /*0020*/ 	.byte	0x03, 0x5f
        /*0022*/ 	.short	0x0101


	//----- nvinfo : EIATTR_VRC_CTA_INIT_COUNT
	.align		4
        /*0024*/ 	.byte	0x02, 0x4a
	.zero		1
	.zero		1


	//----- nvinfo : EIATTR_EXIT_INSTR_OFFSETS
	.align		4
        /*0028*/ 	.byte	0x04, 0x1c
        /*002a*/ 	.short	(.L_94 - .L_93)


	//   ....[0]....
.L_93:
        /*002c*/ 	.word	0x00000010


	//----- nvinfo : EIATTR_MAX_THREADS
	.align		4
.L_94:
        /*0030*/ 	.byte	0x04, 0x05
        /*0032*/ 	.short	(.L_96 - .L_95)
.L_95:
        /*0034*/ 	.word	0x00000200
        /*0038*/ 	.word	0x00000001
        /*003c*/ 	.word	0x00000001


	//----- nvinfo : EIATTR_CBANK_PARAM_SIZE
	.align		4
.L_96:
        /*0040*/ 	.byte	0x03, 0x19
        /*0042*/ 	.short	0x0a80


	//----- nvinfo : EIATTR_PARAM_CBANK
	.align		4
        /*0044*/ 	.byte	0x04, 0x0a
        /*0046*/ 	.short	(.L_98 - .L_97)
	.align		4
.L_97:
        /*0048*/ 	.word	index@(.nv.constant0._ZN7cutlass13device_kernelIN5flash11enable_sm90INS1_16FlashAttnFwdSm90INS1_25CollectiveMainloopFwdSm90ILi2EN4cute5tupleIJNS5_1CILi1EEES8_S8_EEENS6_IJNS7_ILi192EEENS7_ILi128EEENS7_ILi96EEEEEELi96ENS_12float_e4m3_tEfNS_4arch4Sm90ELb0ELb0ELb1ELb1ELb1ELb1ELb0ELb1ELb1ELb1ELb1ELb0EEENS1_21CollectiveEpilogueFwdINS6_IJSA_SC_SB_EEES9_NS_10bfloat16_tESG_Li384ELb1ELb1ELb1ELb1EEENS1_36VarlenDynamicPersistentTileSchedulerILi192ELi128ELi384ELi128ELb1ELb1ELb1ELb0ELb1ELb1EEEEEEEEEvNT_6ParamsE)
        /*004c*/ 	.short	0x0380
        /*004e*/ 	.short	0x0a80


	//----- nvinfo : EIATTR_SW_WAR
	.align		4
.L_98:
        /*0050*/ 	.byte	0x04, 0x36
        /*0052*/ 	.short	(.L_100 - .L_99)
.L_99:
        /*0054*/ 	.word	0x00000008
.L_100:


//--------------------- .nv.info._ZN7cutlass13device_kernelIN5flash11enable_sm90INS1_16FlashAttnFwdSm90INS1_25CollectiveMainloopFwdSm90ILi2EN4cute5tupleIJNS5_1CILi1EEES8_S8_EEENS6_IJNS7_ILi192EEENS7_ILi128EEENS7_ILi96EEEEEELi96ENS_12float_e4m3_tEfNS_4arch4Sm90ELb0ELb1ELb1ELb0ELb1ELb0ELb0ELb1ELb1ELb1ELb1ELb0EEENS1_21CollectiveEpilogueFwdINS6_IJSA_SC_SB_EEES9_NS_10bfloat16_tESG_Li384ELb0ELb1ELb1ELb1EEENS1_19SingleTileSchedulerILb0ELb1ELb1ELi192EEEEEEEEEvNT_6ParamsE --------------------------
	.section	.nv.info._ZN7cutlass13device_kernelIN5flash11enable_sm90INS1_16FlashAttnFwdSm90INS1_25CollectiveMainloopFwdSm90ILi2EN4cute5tupleIJNS5_1CILi1EEES8_S8_EEENS6_IJNS7_ILi192EEENS7_ILi128EEENS7_ILi96EEEEEELi96ENS_12float_e4m3_tEfNS_4arch4Sm90ELb0ELb1ELb1ELb0ELb1ELb0ELb0ELb1ELb1ELb1ELb1ELb0EEENS1_21CollectiveEpilogueFwdINS6_IJSA_SC_SB_EEES9_NS_10bfloat16_tESG_Li384ELb0ELb1ELb1ELb1EEENS1_19SingleTileSchedulerILb0ELb1ELb1ELi192EEEEEEEEEvNT_6ParamsE,"",@"SHT_CUDA_INFO"
	.sectionflags	@""
	.align	4


	//----- nvinfo : EIATTR_CUDA_API_VERSION
	.align		4
        /*0000*/ 	.byte	0x04, 0x37
        /*0002*/ 	.short	(.L_102 - .L_101)
.L_101:
        /*0004*/ 	.word	0x00000082


	//----- nvinfo : EIATTR_KPARAM_INFO
	.align		4
.L_102:
        /*0008*/ 	.byte	0x04, 0x17
        /*000a*/ 	.short	(.L_104 - .L_103)
.L_103:
        /*000c*/ 	.word	0x00000000
        /*0010*/ 	.short	0x0000
        /*0012*/ 	.short	0x0000
        /*0014*/ 	.byte	0x00, 0xf0, 0x01, 0x28


	//----- nvinfo : EIATTR_SPARSE_MMA_MASK
	.align		4
.L_104:
        /*0018*/ 	.byte	0x03, 0x50
        /*001a*/ 	.short	0x0000


	//----- nvinfo : EIATTR_MAXREG_COUNT
	.align		4
        /*001c*/ 	.byte	0x03, 0x1b
        /*001e*/ 	.short	0x0080


	//----- nvinfo : EIATTR_MERCURY_ISA_VERSION
	.align		4
        /*0020*/ 	.byte	0x03, 0x5f
        /*0022*/ 	.short	0x0101


	//----- nvinfo : EIATTR_VRC_CTA_INIT_COUNT
	.align		4
        /*0024*/ 	.byte	0x02, 0x4a
	.zero		1
	.zero		1


	//----- nvinfo : EIATTR_EXIT_INSTR_OFFSETS
	.align		4
        /*0028*/ 	.byte	0x04, 0x1c
        /*002a*/ 	.short	(.L_106 - .L_105)


	//   ....[0]....
.L_105:
        /*002c*/ 	.word	0x00000010


	//----- nvinfo : EIATTR_MAX_THREADS
	.align		4
.L_106:
        /*0030*/ 	.byte	0x04, 0x05
        /*0032*/ 	.short	(.L_108 - .L_107)
.L_107:
        /*0034*/ 	.word	0x00000200
        /*0038*/ 	.word	0x00000001
        /*003c*/ 	.word	0x00000001


	//----- nvinfo : EIATTR_CBANK_PARAM_SIZE
	.align		4
.L_108:
        /*0040*/ 	.byte	0x03, 0x19
        /*0042*/ 	.short	0x0a00


	//----- nvinfo : EIATTR_PARAM_CBANK
	.align		4
        /*0044*/ 	.byte	0x04, 0x0a
        /*0046*/ 	.short	(.L_110 - .L_109)
	.align		4
.L_109:
        /*0048*/ 	.word	index@(.nv.constant0._ZN7cutlass13device_kernelIN5flash11enable_sm90INS1_16FlashAttnFwdSm90INS1_25CollectiveMainloopFwdSm90ILi2EN4cute5tupleIJNS5_1CILi1EEES8_S8_EEENS6_IJNS7_ILi192EEENS7_ILi128EEENS7_ILi96EEEEEELi96ENS_12float_e4m3_tEfNS_4arch4Sm90ELb0ELb1ELb1ELb0ELb1ELb0ELb0ELb1ELb1ELb1ELb1ELb0EEENS1_21CollectiveEpilogueFwdINS6_IJSA_SC_SB_EEES9_NS_10bfloat16_tESG_Li384ELb0ELb1ELb1ELb1EEENS1_19SingleTileSchedulerILb0ELb1ELb1ELi192EEEEEEEEEvNT_6ParamsE)
        /*004c*/ 	.short	0x0380
        /*004e*/ 	.short	0x0a00


	//----- nvinfo : EIATTR_SW_WAR
	.align		4
.L_110:
        /*0050*/ 	.byte	0x04, 0x36
        /*0052*/ 	.short	(.L_112 - .L_111)
.L_111:
        /*0054*/ 	.word	0x00000008
.L_112:


//--------------------- .nv.info._ZN7cutlass13device_kernelIN5flash11enable_sm90INS1_16FlashAttnFwdSm90INS1_25CollectiveMainloopFwdSm90ILi2EN4cute5tupleIJNS5_1CILi1EEES8_S8_EEENS6_IJNS7_ILi192EEENS7_ILi128EEENS7_ILi96EEEEEELi96ENS_12float_e4m3_tEfNS_4arch4Sm90ELb0ELb1ELb1ELb1ELb1ELb0ELb0ELb1ELb1ELb1ELb1ELb0EEENS1_21CollectiveEpilogueFwdINS6_IJSA_SC_SB_EEES9_NS_10bfloat16_tESG_Li384ELb1ELb1ELb1ELb1EEENS1_36VarlenDynamicPersistentTileSchedulerILi192ELi128ELi384ELi128ELb1ELb1ELb1ELb1ELb0ELb1EEEEEEEEEvNT_6ParamsE --------------------------
	.section	.nv.info._ZN7cutlass13device_kernelIN5flash11enable_sm90INS1_16FlashAttnFwdSm90INS1_25CollectiveMainloopFwdSm90ILi2EN4cute5tupleIJNS5_1CILi1EEES8_S8_EEENS6_IJNS7_ILi192EEENS7_ILi128EEENS7_ILi96EEEEEELi96ENS_12float_e4m3_tEfNS_4arch4Sm90ELb0ELb1ELb1ELb1ELb1ELb0ELb0ELb1ELb1ELb1ELb1ELb0EEENS1_21CollectiveEpilogueFwdINS6_IJSA_SC_SB_EEES9_NS_10bfloat16_tESG_Li384ELb1ELb1ELb1ELb1EEENS1_36VarlenDynamicPersistentTileSchedulerILi192ELi128ELi384ELi128ELb1ELb1ELb1ELb1ELb0ELb1EEEEEEEEEvNT_6ParamsE,"",@"SHT_CUDA_INFO"
	.sectionflags	@""
	.align	4


	//----- nvinfo : EIATTR_CUDA_API_VERSION
	.align		4
        /*0000*/ 	.byte	0x04, 0x37
        /*0002*/ 	.short	(.L_114 - .L_113)
.L_113:
        /*0004*/ 	.word	0x00000082


	//----- nvinfo : EIATTR_KPARAM_INFO
	.align		4
.L_114:
        /*0008*/ 	.byte	0x04, 0x17
        /*000a*/ 	.short	(.L_116 - .L_115)
.L_115:
        /*000c*/ 	.word	0x00000000
        /*0010*/ 	.short	0x0000
        /*0012*/ 	.short	0x0000
        /*0014*/ 	.byte	0x00, 0xf0, 0x01, 0x2a


	//----- nvinfo : EIATTR_SPARSE_MMA_MASK
	.align		4
.L_116:
        /*0018*/ 	.byte	0x03, 0x50
        /*001a*/ 	.short	0x0000


	//----- nvinfo : EIATTR_MAXREG_COUNT
	.align		4
        /*001c*/ 	.byte	0x03, 0x1b
        /*001e*/ 	.short	0x0080


	//----- nvinfo : EIATTR_MERCURY_ISA_VERSION
	.align		4
        /*0020*/ 	.byte	0x03, 0x5f
        /*0022*/ 	.short	0x0101


	//----- nvinfo : EIATTR_VRC_CTA_INIT_COUNT
	.align		4
        /*0024*/ 	.byte	0x02, 0x4a
	.zero		1
	.zero		1


	//----- nvinfo : EIATTR_EXIT_INSTR_OFFSETS
	.align		4
        /*0028*/ 	.byte	0x04, 0x1c
        /*002a*/ 	.short	(.L_118 - .L_117)


	//   ....[0]....
.L_117:
        /*002c*/ 	.word	0x00000010


	//----- nvinfo : EIATTR_MAX_THREADS
	.align		4
.L_118:
        /*0030*/ 	.byte	0x04, 0x05
        /*0032*/ 	.short	(.L_120 - .L_119)
.L_119:
        /*0034*/ 	.word	0x00000200
        /*0038*/ 	.word	0x00000001
        /*003c*/ 	.word	0x00000001


	//----- nvinfo : EIATTR_CBANK_PARAM_SIZE
	.align		4
.L_120:
        /*0040*/ 	.byte	0x03, 0x19
        /*0042*/ 	.short	0x0a80


	//----- nvinfo : EIATTR_PARAM_CBANK
	.align		4
        /*0044*/ 	.byte	0x04, 0x0a
        /*0046*/ 	.short	(.L_122 - .L_121)
	.align		4
.L_121:
        /*0048*/ 	.word	index@(.nv.constant0._ZN7cutlass13device_kernelIN5flash11enable_sm90INS1_16FlashAttnFwdSm90INS1_25CollectiveMainloopFwdSm90ILi2EN4cute5tupleIJNS5_1CILi1EEES8_S8_EEENS6_IJNS7_ILi192EEENS7_ILi128EEENS7_ILi96EEEEEELi96ENS_12float_e4m3_tEfNS_4arch4Sm90ELb0ELb1ELb1ELb1ELb1ELb0ELb0ELb1ELb1ELb1ELb1ELb0EEENS1_21CollectiveEpilogueFwdINS6_IJSA_SC_SB_EEES9_NS_10bfloat16_tESG_Li384ELb1ELb1ELb1ELb1EEENS1_36VarlenDynamicPersistentTileSchedulerILi192ELi128ELi384ELi128ELb1ELb1ELb1ELb1ELb0ELb1EEEEEEEEEvNT_6ParamsE)
        /*004c*/ 	.short	0x0380
        /*004e*/ 	.short	0x0a80


	//----- nvinfo : EIATTR_SW_WAR
	.align		4
.L_122:
        /*0050*/ 	.byte	0x04, 0x36
        /*0052*/ 	.short	(.L_124 - .L_123)
.L_123:
        /*0054*/ 	.word	0x00000008
.L_124:


//--------------------- .nv.info._ZN7cutlass13device_kernelIN5flash11enable_sm90INS1_16FlashAttnFwdSm90INS1_25CollectiveMainloopFwdSm90ILi2EN4cute5tupleIJNS5_1CILi1EEES8_S8_EEENS6_IJNS7_ILi192EEENS7_ILi128EEENS7_ILi96EEEEEELi96ENS_12float_e4m3_tEfNS_4arch4Sm90ELb0ELb1ELb1ELb1ELb1ELb1ELb0ELb1ELb1ELb1ELb1ELb0EEENS1_21CollectiveEpilogueFwdINS6_IJSA_SC_SB_EEES9_NS_10bfloat16_tESG_Li384ELb1ELb1ELb1ELb1EEENS1_36VarlenDynamicPersistentTileSchedulerILi192ELi128ELi384ELi128ELb1ELb1ELb1ELb1ELb0ELb1EEEEEEEEEvNT_6ParamsE --------------------------
	.section	.nv.info._ZN7cutlass13device_kernelIN5flash11enable_sm90INS1_16FlashAttnFwdSm90INS1_25CollectiveMainloopFwdSm90ILi2EN4cute5tupleIJNS5_1CILi1EEES8_S8_EEENS6_IJNS7_ILi192EEENS7_ILi128EEENS7_ILi96EEEEEELi96ENS_12float_e4m3_tEfNS_4arch4Sm90ELb0ELb1ELb1ELb1ELb1ELb1ELb0ELb1ELb1ELb1ELb1ELb0EEENS1_21CollectiveEpilogueFwdINS6_IJSA_SC_SB_EEES9_NS_10bfloat16_tESG_Li384ELb1ELb1ELb1ELb1EEENS1_36VarlenDynamicPersistentTileSchedulerILi192ELi128ELi384ELi128ELb1ELb1ELb1ELb1ELb0ELb1EEEEEEEEEvNT_6ParamsE,"",@"SHT_CUDA_INFO"
	.sectionflags	@""
	.align	4


	//----- nvinfo : EIATTR_CUDA_API_VERSION
	.align		4
        /*0000*/ 	.byte	0x04, 0x37
        /*0002*/ 	.short	(.L_126 - .L_125)
.L_125:
        /*0004*/ 	.word	0x00000082


	//----- nvinfo : EIATTR_KPARAM_INFO
	.align		4
.L_126:
        /*0008*/ 	.byte	0x04, 0x17
        /*000a*/ 	.short	(.L_128 - .L_127)
.L_127:
        /*000c*/ 	.word	0x00000000
        /*0010*/ 	.short	0x0000
        /*0012*/ 	.short	0x0000
        /*0014*/ 	.byte	0x00, 0xf0, 0x01, 0x2a


	//----- nvinfo : EIATTR_SPARSE_MMA_MASK
	.align		4
.L_128:
        /*0018*/ 	.byte	0x03, 0x50
        /*001a*/ 	.short	0x0000


	//----- nvinfo : EIATTR_MAXREG_COUNT
	.align		4
        /*001c*/ 	.byte	0x03, 0x1b
        /*001e*/ 	.short	0x0080


	//----- nvinfo : EIATTR_MERCURY_ISA_VERSION
	.align		4
        /*0020*/ 	.byte	0x03, 0x5f
        /*0022*/ 	.short	0x0101


	//----- nvinfo : EIATTR_VRC_CTA_INIT_COUNT
	.align		4
        /*0024*/ 	.byte	0x02, 0x4a
	.zero		1
	.zero		1


	//----- nvinfo : EIATTR_EXIT_INSTR_OFFSETS
	.align		4
        /*0028*/ 	.byte	0x04, 0x1c
        /*002a*/ 	.short	(.L_130 - .L_129)


	//   ....[0]....
.L_129:
        /*002c*/ 	.word	0x00000010


	//----- nvinfo : EIATTR_MAX_THREADS
	.align		4
.L_130:
        /*0030*/ 	.byte	0x04, 0x05
        /*0032*/ 	.short	(.L_132 - .L_131)
.L_131:
        /*0034*/ 	.word	0x00000200
        /*0038*/ 	.word	0x00000001
        /*003c*/ 	.word	0x00000001


	//----- nvinfo : EIATTR_CBANK_PARAM_SIZE
	.align		4
.L_132:
        /*0040*/ 	.byte	0x03, 0x19
        /*0042*/ 	.short	0x0a80


	//----- nvinfo : EIATTR_PARAM_CBANK
	.align		4
        /*0044*/ 	.byte	0x04, 0x0a
        /*0046*/ 	.short	(.L_134 - .L_133)
	.align		4
.L_133:
        /*0048*/ 	.word	index@(.nv.constant0._ZN7cutlass13device_kernelIN5flash11enable_sm90INS1_16FlashAttnFwdSm90INS1_25CollectiveMainloopFwdSm90ILi2EN4cute5tupleIJNS5_1CILi1EEES8_S8_EEENS6_IJNS7_ILi192EEENS7_ILi128EEENS7_ILi96EEEEEELi96ENS_12float_e4m3_tEfNS_4arch4Sm90ELb0ELb1ELb1ELb1ELb1ELb1ELb0ELb1ELb1ELb1ELb1ELb0EEENS1_21CollectiveEpilogueFwdINS6_IJSA_SC_SB_EEES9_NS_10bfloat16_tESG_Li384ELb1ELb1ELb1ELb1EEENS1_36VarlenDynamicPersistentTileSchedulerILi192ELi128ELi384ELi128ELb1ELb1ELb1ELb1ELb0ELb1EEEEEEEEEvNT_6ParamsE)
        /*004c*/ 	.short	0x0380
        /*004e*/ 	.short	0x0a80


	//----- nvinfo : EIATTR_SW_WAR
	.align		4
.L_134:
        /*0050*/ 	.byte	0x04, 0x36
        /*0052*/ 	.short	(.L_136 - .L_135)
.L_135:
        /*0054*/ 	.word	0x00000008
.L_136:


//--------------------- .nv.info._ZN7cutlass13device_kernelIN5flash11enable_sm90INS1_16FlashAttnFwdSm90INS1_25CollectiveMainloopFwdSm90ILi2EN4cute5tupleIJNS5_1CILi1EEES8_S8_EEENS6_IJNS7_ILi192EEENS7_ILi128EEENS7_ILi96EEEEEELi96ENS_12float_e4m3_tEfNS_4arch4Sm90ELb1ELb0ELb1ELb0ELb1ELb0ELb0ELb1ELb1ELb1ELb1ELb0EEENS1_21CollectiveEpilogueFwdINS6_IJSA_SC_SB_EEES9_NS_10bfloat16_tESG_Li384ELb0ELb1ELb1ELb1EEENS1_19SingleTileSchedulerILb0ELb1ELb1ELi192EEEEEEEEEvNT_6ParamsE --------------------------
	.section	.nv.info._ZN7cutlass13device_kernelIN5flash11enable_sm90INS1_16FlashAttnFwdSm90INS1_25CollectiveMainloopFwdSm90ILi2EN4cute5tupleIJNS5_1CILi1EEES8_S8_EEENS6_IJNS7_ILi192EEENS7_ILi128EEENS7_ILi96EEEEEELi96ENS_12float_e4m3_tEfNS_4arch4Sm90ELb1ELb0ELb1ELb0ELb1ELb0ELb0ELb1ELb1ELb1ELb1ELb0EEENS1_21CollectiveEpilogueFwdINS6_IJSA_SC_SB_EEES9_NS_10bfloat16_tESG_Li384ELb0ELb1ELb1ELb1EEENS1_19SingleTileSchedulerILb0ELb1ELb1ELi192EEEEEEEEEvNT_6ParamsE,"",@"SHT_CUDA_INFO"
	.sectionflags	@""
	.align	4


	//----- nvinfo : EIATTR_CUDA_API_VERSION
	.align		4
        /*0000*/ 	.byte	0x04, 0x37
        /*0002*/ 	.short	(.L_138 - .L_137)
.L_137:
        /*0004*/ 	.word	0x00000082


	//----- nvinfo : EIATTR_KPARAM_INFO
	.align		4
.L_138:
        /*0008*/ 	.byte	0x04, 0x17
        /*000a*/ 	.short	(.L_140 - .L_139)
.L_139:
        /*000c*/ 	.word	0x00000000
        /*0010*/ 	.short	0x0000
        /*0012*/ 	.short	0x0000
        /*0014*/ 	.byte	0x00, 0xf0, 0x01, 0x28


	//----- nvinfo : EIATTR_SPARSE_MMA_MASK
	.align		4
.L_140:
        /*0018*/ 	.byte	0x03, 0x50
        /*001a*/ 	.short	0x0000


	//----- nvinfo : EIATTR_MAXREG_COUNT
	.align		4
        /*001c*/ 	.byte	0x03, 0x1b
        /*001e*/ 	.short	0x0080


	//----- nvinfo : EIATTR_MERCURY_ISA_VERSION
	.align		4
        /*0020*/ 	.byte	0x03, 0x5f
        /*0022*/ 	.short	0x0101


	//----- nvinfo : EIATTR_VRC_CTA_INIT_COUNT
	.align		4
        /*0024*/ 	.byte	0x02, 0x4a
	.zero		1
	.zero		1


	//----- nvinfo : EIATTR_EXIT_INSTR_OFFSETS
	.align		4
        /*0028*/ 	.byte	0x04, 0x1c
        /*002a*/ 	.short	(.L_142 - .L_141)


	//   ....[0]....
.L_141:
        /*002c*/ 	.word	0x00000010


	//----- nvinfo : EIATTR_MAX_THREADS
	.align		4
.L_142:
        /*0030*/ 	.byte	0x04, 0x05
        /*0032*/ 	.short	(.L_144 - .L_143)
.L_143:
        /*0034*/ 	.word	0x00000200
        /*0038*/ 	.word	0x00000001
        /*003c*/ 	.word	0x00000001


	//----- nvinfo : EIATTR_CBANK_PARAM_SIZE
	.align		4
.L_144:
        /*0040*/ 	.byte	0x03, 0x19
        /*0042*/ 	.short	0x0a00


	//----- nvinfo : EIATTR_PARAM_CBANK
	.align		4
        /*0044*/ 	.byte	0x04, 0x0a
        /*0046*/ 	.short	(.L_146 - .L_145)
	.align		4
.L_145:
        /*0048*/ 	.word	index@(.nv.constant0._ZN7cutlass13device_kernelIN5flash11enable_sm90INS1_16FlashAttnFwdSm90INS1_25CollectiveMainloopFwdSm90ILi2EN4cute5tupleIJNS5_1CILi1EEES8_S8_EEENS6_IJNS7_ILi192EEENS7_ILi128EEENS7_ILi96EEEEEELi96ENS_12float_e4m3_tEfNS_4arch4Sm90ELb1ELb0ELb1ELb0ELb1ELb0ELb0ELb1ELb1ELb1ELb1ELb0EEENS1_21CollectiveEpilogueFwdINS6_IJSA_SC_SB_EEES9_NS_10bfloat16_tESG_Li384ELb0ELb1ELb1ELb1EEENS1_19SingleTileSchedulerILb0ELb1ELb1ELi192EEEEEEEEEvNT_6ParamsE)
        /*004c*/ 	.short	0x0380
        /*004e*/ 	.short	0x0a00


	//----- nvinfo : EIATTR_SW_WAR
	.align		4
.L_146:
        /*0050*/ 	.byte	0x04, 0x36
        /*0052*/ 	.short	(.L_148 - .L_147)
.L_147:
        /*0054*/ 	.word	0x00000008
.L_148:


//--------------------- .nv.info._ZN7cutlass13device_kernelIN5flash11enable_sm90INS1_16FlashAttnFwdSm90INS1_25CollectiveMainloopFwdSm90ILi2EN4cute5tupleIJNS5_1CILi1EEES8_S8_EEENS6_IJNS7_ILi192EEENS7_ILi128EEENS7_ILi96EEEEEELi96ENS_12float_e4m3_tEfNS_4arch4Sm90ELb1ELb0ELb1ELb1ELb1ELb0ELb0ELb1ELb1ELb1ELb1ELb0EEENS1_21CollectiveEpilogueFwdINS6_IJSA_SC_SB_EEES9_NS_10bfloat16_tESG_Li384ELb1ELb1ELb1ELb1EEENS1_36VarlenDynamicPersistentTileSchedulerILi192ELi128ELi384ELi128ELb1ELb1ELb1ELb1ELb1ELb1EEEEEEEEEvNT_6ParamsE --------------------------
	.section	.nv.info._ZN7cutlass13device_kernelIN5flash11enable_sm90INS1_16FlashAttnFwdSm90INS1_25CollectiveMainloopFwdSm90ILi2EN4cute5tupleIJNS5_1CILi1EEES8_S8_EEENS6_IJNS7_ILi192EEENS7_ILi128EEENS7_ILi96EEEEEELi96ENS_12float_e4m3_tEfNS_4arch4Sm90ELb1ELb0ELb1ELb1ELb1ELb0ELb0ELb1ELb1ELb1ELb1ELb0EEENS1_21CollectiveEpilogueFwdINS6_IJSA_SC_SB_EEES9_NS_10bfloat16_tESG_Li384ELb1ELb1ELb1ELb1EEENS1_36VarlenDynamicPersistentTileSchedulerILi192ELi128ELi384ELi128ELb1ELb1ELb1ELb1ELb1ELb1EEEEEEEEEvNT_6ParamsE,"",@"SHT_CUDA_INFO"
	.sectionflags	@""
	.align	4


	//----- nvinfo : EIATTR_CUDA_API_VERSION
	.align		4
        /*0000*/ 	.byte	0x04, 0x37
        /*0002*/ 	.short	(.L_150 - .L_149)
.L_149:
        /*0004*/ 	.word	0x00000082


	//----- nvinfo : EIATTR_KPARAM_INFO
	.align		4
.L_150:
        /*0008*/ 	.byte	0x04, 0x17
        /*000a*/ 	.short	(.L_152 - .L_151)
.L_151:
        /*000c*/ 	.word	0x00000000
        /*0010*/ 	.short	0x0000
        /*0012*/ 	.short	0x0000
        /*0014*/ 	.byte	0x00, 0xf0, 0x01, 0x2a


	//----- nvinfo : EIATTR_SPARSE_MMA_MASK
	.align		4
.L_152:
        /*0018*/ 	.byte	0x03, 0x50
        /*001a*/ 	.short	0x0000


	//----- nvinfo : EIATTR_MAXREG_COUNT
	.align		4
        /*001c*/ 	.byte	0x03, 0x1b
        /*001e*/ 	.short	0x0080


	//----- nvinfo : EIATTR_MERCURY_ISA_VERSION
	.align		4
        /*0020*/ 	.byte	0x03, 0x5f
        /*0022*/ 	.short	0x0101


	//----- nvinfo : EIATTR_VRC_CTA_INIT_COUNT
	.align		4
        /*0024*/ 	.byte	0x02, 0x4a
	.zero		1
	.zero		1


	//----- nvinfo : EIATTR_EXIT_INSTR_OFFSETS
	.align		4
        /*0028*/ 	.byte	0x04, 0x1c
        /*002a*/ 	.short	(.L_154 - .L_153)


	//   ....[0]....
.L_153:
        /*002c*/ 	.word	0x00000010


	//----- nvinfo : EIATTR_MAX_THREADS
	.align		4
.L_154:
        /*0030*/ 	.byte	0x04, 0x05
        /*0032*/ 	.short	(.L_156 - .L_155)
.L_155:
        /*0034*/ 	.word	0x00000200
        /*0038*/ 	.word	0x00000001
        /*003c*/ 	.word	0x00000001


	//----- nvinfo : EIATTR_CBANK_PARAM_SIZE
	.align		4
.L_156:
        /*0040*/ 	.byte	0x03, 0x19
        /*0042*/ 	.short	0x0a80


	//----- nvinfo : EIATTR_PARAM_CBANK
	.align		4
        /*0044*/ 	.byte	0x04, 0x0a
        /*0046*/ 	.short	(.L_158 - .L_157)
	.align		4
.L_157:
        /*0048*/ 	.word	index@(.nv.constant0._ZN7cutlass13device_kernelIN5flash11enable_sm90INS1_16FlashAttnFwdSm90INS1_25CollectiveMainloopFwdSm90ILi2EN4cute5tupleIJNS5_1CILi1EEES8_S8_EEENS6_IJNS7_ILi192EEENS7_ILi128EEENS7_ILi96EEEEEELi96ENS_12float_e4m3_tEfNS_4arch4Sm90ELb1ELb0ELb1ELb1ELb1ELb0ELb0ELb1ELb1ELb1ELb1ELb0EEENS1_21CollectiveEpilogueFwdINS6_IJSA_SC_SB_EEES9_NS_10bfloat16_tESG_Li384ELb1ELb1ELb1ELb1EEENS1_36VarlenDynamicPersistentTileSchedulerILi192ELi128ELi384ELi128ELb1ELb1ELb1ELb1ELb1ELb1EEEEEEEEEvNT_6ParamsE)
        /*004c*/ 	.short	0x0380
        /*004e*/ 	.short	0x0a80


	//----- nvinfo : EIATTR_SW_WAR
	.align		4
.L_158:
        /*0050*/ 	.byte	0x04, 0x36
        /*0052*/ 	.short	(.L_160 - .L_159)
.L_159:
        /*0054*/ 	.word	0x00000008
.L_160:


//--------------------- .nv.info._ZN7cutlass13device_kernelIN5flash11enable_sm90INS1_16FlashAttnFwdSm90INS1_25CollectiveMainloopFwdSm90ILi2EN4cute5tupleIJNS5_1CILi1EEES8_S8_EEENS6_IJNS7_ILi192EEENS7_ILi128EEENS7_ILi96EEEEEELi96ENS_12float_e4m3_tEfNS_4arch4Sm90ELb1ELb0ELb1ELb1ELb1ELb1ELb0ELb1ELb1ELb1ELb1ELb0EEENS1_21CollectiveEpilogueFwdINS6_IJSA_SC_SB_EEES9_NS_10bfloat16_tESG_Li384ELb1ELb1ELb1ELb1EEENS1_36VarlenDynamicPersistentTileSchedulerILi192ELi128ELi384ELi128ELb1ELb1ELb1ELb1ELb1ELb1EEEEEEEEEvNT_6ParamsE --------------------------
	.section	.nv.info._ZN7cutlass13device_kernelIN5flash11enable_sm90INS1_16FlashAttnFwdSm90INS1_25CollectiveMainloopFwdSm90ILi2EN4cute5tupleIJNS5_1CILi1EEES8_S8_EEENS6_IJNS7_ILi192EEENS7_ILi128EEENS7_ILi96EEEEEELi96ENS_12float_e4m3_tEfNS_4arch4Sm90ELb1ELb0ELb1ELb1ELb1ELb1ELb0ELb1ELb1ELb1ELb1ELb0EEENS1_21CollectiveEpilogueFwdINS6_IJSA_SC_SB_EEES9_NS_10bfloat16_tESG_Li384ELb1ELb1ELb1ELb1EEENS1_36VarlenDynamicPersistentTileSchedulerILi192ELi128ELi384ELi128ELb1ELb1ELb1ELb1ELb1ELb1EEEEEEEEEvNT_6ParamsE,"",@"SHT_CUDA_INFO"
	.sectionflags	@""
	.align	4


	//----- nvinfo : EIATTR_CUDA_API_VERSION
	.align		4
        /*0000*/ 	.byte	0x04, 0x37
        /*0002*/ 	.short	(.L_162 - .L_161)
.L_161:
        /*0004*/ 	.word	0x00000082


	//----- nvinfo : EIATTR_KPARAM_INFO
	.align		4
.L_162:
        /*0008*/ 	.byte	0x04, 0x17
        /*000a*/ 	.short	(.L_164 - .L_163)
.L_163:
        /*000c*/ 	.word	0x00000000
        /*0010*/ 	.short	0x0000
        /*0012*/ 	.short	0x0000
        /*0014*/ 	.byte	0x00, 0xf0, 0x01, 0x2a


	//----- nvinfo : EIATTR_SPARSE_MMA_MASK
	.align		4
.L_164:
        /*0018*/ 	.byte	0x03, 0x50
        /*001a*/ 	.short	0x0000


	//----- nvinfo : EIATTR_MAXREG_COUNT
	.align		4
        /*001c*/ 	.byte	0x03, 0x1b
        /*001e*/ 	.short	0x0080


	//----- nvinfo : EIATTR_MERCURY_ISA_VERSION
	.align		4
        /*0020*/ 	.byte	0x03, 0x5f
        /*0022*/ 	.short	0x0101


	//----- nvinfo : EIATTR_VRC_CTA_INIT_COUNT
	.align		4
        /*0024*/ 	.byte	0x02, 0x4a
	.zero		1
	.zero		1


	//----- nvinfo : EIATTR_EXIT_INSTR_OFFSETS
	.align		4
        /*0028*/ 	.byte	0x04, 0x1c
        /*002a*/ 	.short	(.L_166 - .L_165)


	//   ....[0]....
.L_165:
        /*002c*/ 	.word	0x00000010


	//----- nvinfo : EIATTR_MAX_THREADS
	.align		4
.L_166:
        /*0030*/ 	.byte	0x04, 0x05
        /*0032*/ 	.short	(.L_168 - .L_167)
.L_167:
        /*0034*/ 	.word	0x00000200
        /*0038*/ 	.word	0x00000001
        /*003c*/ 	.word	0x00000001


	//----- nvinfo : EIATTR_CBANK_PARAM_SIZE
	.align		4
.L_168:
        /*0040*/ 	.byte	0x03, 0x19
        /*0042*/ 	.short	0x0a80


	//----- nvinfo : EIATTR_PARAM_CBANK
	.align		4
        /*0044*/ 	.byte	0x04, 0x0a
        /*0046*/ 	.short	(.L_170 - .L_169)
	.align		4
.L_169:
        /*0048*/ 	.word	index@(.nv.constant0._ZN7cutlass13device_kernelIN5flash11enable_sm90INS1_16FlashAttnFwdSm90INS1_25CollectiveMainloopFwdSm90ILi2EN4cute5tupleIJNS5_1CILi1EEES8_S8_EEENS6_IJNS7_ILi192EEENS7_ILi128EEENS7_ILi96EEEEEELi96ENS_12float_e4m3_tEfNS_4arch4Sm90ELb1ELb0ELb1ELb1ELb1ELb1ELb0ELb1ELb1ELb1ELb1ELb0EEENS1_21CollectiveEpilogueFwdINS6_IJSA_SC_SB_EEES9_NS_10bfloat16_tESG_Li384ELb1ELb1ELb1ELb1EEENS1_36VarlenDynamicPersistentTileSchedulerILi192ELi128ELi384ELi128ELb1ELb1ELb1ELb1ELb1ELb1EEEEEEEEEvNT_6ParamsE)
        /*004c*/ 	.short	0x0380
        /*004e*/ 	.short	0x0a80


	//----- nvinfo : EIATTR_SW_WAR
	.align		4
.L_170:
        /*0050*/ 	.byte	0x04, 0x36
        /*0052*/ 	.short	(.L_172 - .L_171)
.L_171:
        /*0054*/ 	.word	0x00000008
.L_172:


//--------------------- .nv.callgraph             --------------------------
	.section	.nv.callgraph,"",@"SHT_CUDA_CALLGRAPH"
	.align	4
	.sectionentsize	8
	.align		4
        /*0000*/ 	.word	0x00000000
	.align		4
        /*0004*/ 	.word	0xffffffff
	.align		4
        /*0008*/ 	.word	0x00000000
	.align		4
        /*000c*/ 	.word	0xfffffffe
	.align		4
        /*0010*/ 	.word	0x00000000
	.align		4
        /*0014*/ 	.word	0xfffffffd
	.align		4
        /*0018*/ 	.word	0x00000000
	.align		4
        /*001c*/ 	.word	0xfffffffc


//--------------------- .nv.constant4             --------------------------
	.section	.nv.constant4,"a",@progbits
	.align	8
	.align		8
.nv.constant4:
        /*0000*/ 	.dword	_ZN85_INTERNAL_e2c3afa2_49_flash_fwd_hdim96_e4m3_paged_split_softcap_sm90_cu_bdbb69e5_36794cuda3std3__45__cpo5beginE
	.align		8
        /*0008*/ 	.dword	_ZN85_INTERNAL_e2c3afa2_49_flash_fwd_hdim96_e4m3_paged_split_softcap_sm90_cu_bdbb69e5_36794cuda3std3__45__cpo3endE
	.align		8
        /*0010*/ 	.dword	_ZN85_INTERNAL_e2c3afa2_49_flash_fwd_hdim96_e4m3_paged_split_softcap_sm90_cu_bdbb69e5_36794cuda3std3__45__cpo6cbeginE
	.align		8
        /*0018*/ 	.dword	_ZN85_INTERNAL_e2c3afa2_49_flash_fwd_hdim96_e4m3_paged_split_softcap_sm90_cu_bdbb69e5_36794cuda3std3__45__cpo4cendE
	.align		8
        /*0020*/ 	.dword	_ZN85_INTERNAL_e2c3afa2_49_flash_fwd_hdim96_e4m3_paged_split_softcap_sm90_cu_bdbb69e5_36794cuda3std3__487_GLOBAL__N__e2c3afa2_49_flash_fwd_hdim96_e4m3_paged_split_softcap_sm90_cu_bdbb69e5_36796ignoreE
	.align		8
        /*0028*/ 	.dword	_ZN85_INTERNAL_e2c3afa2_49_flash_fwd_hdim96_e4m3_paged_split_softcap_sm90_cu_bdbb69e5_36794cuda3std3__419piecewise_constructE
	.align		8
        /*0030*/ 	.dword	_ZN85_INTERNAL_e2c3afa2_49_flash_fwd_hdim96_e4m3_paged_split_softcap_sm90_cu_bdbb69e5_36794cuda3std3__48in_placeE
	.align		8
        /*0038*/ 	.dword	_ZN85_INTERNAL_e2c3afa2_49_flash_fwd_hdim96_e4m3_paged_split_softcap_sm90_cu_bdbb69e5_36794cuda3std6ranges3__45__cpo4swapE
	.align		8
        /*0040*/ 	.dword	_ZN85_INTERNAL_e2c3afa2_49_flash_fwd_hdim96_e4m3_paged_split_softcap_sm90_cu_bdbb69e5_36794cuda3std6ranges3__45__cpo9iter_moveE
	.align		8
        /*0048*/ 	.dword	_ZN85_INTERNAL_e2c3afa2_49_flash_fwd_hdim96_e4m3_paged_split_softcap_sm90_cu_bdbb69e5_36794cute7productE
	.align		8
        /*0050*/ 	.dword	_ZN85_INTERNAL_e2c3afa2_49_flash_fwd_hdim96_e4m3_paged_split_softcap_sm90_cu_bdbb69e5_36794cute1_E


//--------------------- .text._ZN7cutlass13device_kernelIN5flash11enable_sm90INS1_16FlashAttnFwdSm90INS1_25CollectiveMainloopFwdSm90ILi2EN4cute5tupleIJNS5_1CILi1EEES8_S8_EEENS6_IJNS7_ILi192EEENS7_ILi128EEENS7_ILi96EEEEEELi96ENS_12float_e4m3_tEfNS_4arch4Sm90ELb0ELb0ELb1ELb0ELb1ELb0ELb0ELb1ELb1ELb1ELb1ELb0EEENS1_21CollectiveEpilogueFwdINS6_IJSA_SC_SB_EEES9_NS_10bfloat16_tESG_Li384ELb0ELb1ELb1ELb1EEENS1_19SingleTileSchedulerILb0ELb1ELb1ELi192EEEEEEEEEvNT_6ParamsE --------------------------
	.section	.text._ZN7cutlass13device_kernelIN5flash11enable_sm90INS1_16FlashAttnFwdSm90INS1_25CollectiveMainloopFwdSm90ILi2EN4cute5tupleIJNS5_1CILi1EEES8_S8_EEENS6_IJNS7_ILi192EEENS7_ILi128EEENS7_ILi96EEEEEELi96ENS_12float_e4m3_tEfNS_4arch4Sm90ELb0ELb0ELb1ELb0ELb1ELb0ELb0ELb1ELb1ELb1ELb1ELb0EEENS1_21CollectiveEpilogueFwdINS6_IJSA_SC_SB_EEES9_NS_10bfloat16_tESG_Li384ELb0ELb1ELb1ELb1EEENS1_19SingleTileSchedulerILb0ELb1ELb1ELi192EEEEEEEEEvNT_6ParamsE,"ax",@progbits
	.align	128
.text._ZN7cutlass13device_kernelIN5flash11enable_sm90INS1_16FlashAttnFwdSm90INS1_25CollectiveMainloopFwdSm90ILi2EN4cute5tupleIJNS5_1CILi1EEES8_S8_EEENS6_IJNS7_ILi192EEENS7_ILi128EEENS7_ILi96EEEEEELi96ENS_12float_e4m3_tEfNS_4arch4Sm90ELb0ELb0ELb1ELb0ELb1ELb0ELb0ELb1ELb1ELb1ELb1ELb0EEENS1_21CollectiveEpilogueFwdINS6_IJSA_SC_SB_EEES9_NS_10bfloat16_tESG_Li384ELb0ELb1ELb1ELb1EEENS1_19SingleTileSchedulerILb0ELb1ELb1ELi192EEEEEEEEEvNT_6ParamsE:
        .type           _ZN7cutlass13device_kernelIN5flash11enable_sm90INS1_16FlashAttnFwdSm90INS1_25CollectiveMainloopFwdSm90ILi2EN4cute5tupleIJNS5_1CILi1EEES8_S8_EEENS6_IJNS7_ILi192EEENS7_ILi128EEENS7_ILi96EEEEEELi96ENS_12float_e4m3_tEfNS_4arch4Sm90ELb0ELb0ELb1ELb0ELb1ELb0ELb0ELb1ELb1ELb1ELb1ELb0EEENS1_21CollectiveEpilogueFwdINS6_IJSA_SC_SB_EEES9_NS_10bfloat16_tESG_Li384ELb0ELb1ELb1ELb1EEENS1_19SingleTileSchedulerILb0ELb1ELb1ELi192EEEEEEEEEvNT_6ParamsE,@function
        .size           _ZN7cutlass13device_kernelIN5flash11enable_sm90INS1_16FlashAttnFwdSm90INS1_25CollectiveMainloopFwdSm90ILi2EN4cute5tupleIJNS5_1CILi1EEES8_S8_EEENS6_IJNS7_ILi192EEENS7_ILi128EEENS7_ILi96EEEEEELi96ENS_12float_e4m3_tEfNS_4arch4Sm90ELb0ELb0ELb1ELb0ELb1ELb0ELb0ELb1ELb1ELb1ELb1ELb0EEENS1_21CollectiveEpilogueFwdINS6_IJSA_SC_SB_EEES9_NS_10bfloat16_tESG_Li384ELb0ELb1ELb1ELb1EEENS1_19SingleTileSchedulerILb0ELb1ELb1ELi192EEEEEEEEEvNT_6ParamsE,(.L_x_9 - _ZN7cutlass13device_kernelIN5flash11enable_sm90INS1_16FlashAttnFwdSm90INS1_25CollectiveMainloopFwdSm90ILi2EN4cute5tupleIJNS5_1CILi1EEES8_S8_EEENS6_IJNS7_ILi192EEENS7_ILi128EEENS7_ILi96EEEEEELi96ENS_12float_e4m3_tEfNS_4arch4Sm90ELb0ELb0ELb1ELb0ELb1ELb0ELb0ELb1ELb1ELb1ELb1ELb0EEENS1_21CollectiveEpilogueFwdINS6_IJSA_SC_SB_EEES9_NS_10bfloat16_tESG_Li384ELb0ELb1ELb1ELb1EEENS1_19SingleTileSchedulerILb0ELb1ELb1ELi192EEEEEEEEEvNT_6ParamsE)
        .other          _ZN7cutlass13device_kernelIN5flash11enable_sm90INS1_16FlashAttnFwdSm90INS1_25CollectiveMainloopFwdSm90ILi2EN4cute5tupleIJNS5_1CILi1EEES8_S8_EEENS6_IJNS7_ILi192EEENS7_ILi128EEENS7_ILi96EEEEEELi96ENS_12float_e4m3_tEfNS_4arch4Sm90ELb0ELb0ELb1ELb0ELb1ELb0ELb0ELb1ELb1ELb1ELb1ELb0EEENS1_21CollectiveEpilogueFwdINS6_IJSA_SC_SB_EEES9_NS_10bfloat16_tESG_Li384ELb0ELb1ELb1ELb1EEENS1_19SingleTileSchedulerILb0ELb1ELb1ELi192EEEEEEEEEvNT_6ParamsE,@"STO_CUDA_ENTRY STV_DEFAULT"
_ZN7cutlass13device_kernelIN5flash11enable_sm90INS1_16FlashAttnFwdSm90INS1_25CollectiveMainloopFwdSm90ILi2EN4cute5tupleIJNS5_1CILi1EEES8_S8_EEENS6_IJNS7_ILi192EEENS7_ILi128EEENS7_ILi96EEEEEELi96ENS_12float_e4m3_tEfNS_4arch4Sm90ELb0ELb0ELb1ELb0ELb1ELb0ELb0ELb1ELb1ELb1ELb1ELb0EEENS1_21CollectiveEpilogueFwdINS6_IJSA_SC_SB_EEES9_NS_10bfloat16_tESG_Li384ELb0ELb1ELb1ELb1EEENS1_19SingleTileSchedulerILb0ELb1ELb1ELi192EEEEEEEEEvNT_6ParamsE:
[----:B------:R-:W-:Y:S01]  /*0000*/  LDC R1, c[0x0][0x37c] ;  /* 0x0000df00ff017b82 */ /* 0x000fe20000000800 */
[----:B------:R-:W-:Y:S05]  /*0010*/  EXIT ;  /* 0x000000000000794d */ /* 0x000fea0003800000 */
.L_x_0:
[----:B------:R-:W-:-:S00]  /*0020*/  BRA `(.L_x_0) ;  /* 0xfffffffc00fc7947 */ /* 0x000fc0000383ffff */
[----:B------:R-:W-:-:S00]  /*0030*/  NOP ;  /* 0x0000000000007918 */ /* 0x000fc00000000000 */
        /* <DEDUP_REMOVED lines=12> */
.L_x_9:


//--------------------- .text._ZN7cutlass13device_kernelIN5flash11enable_sm90INS1_16FlashAttnFwdSm90INS1_25CollectiveMainloopFwdSm90ILi2EN4cute5tupleIJNS5_1CILi1EEES8_S8_EEENS6_IJNS7_ILi192EEENS7_ILi128EEENS7_ILi96EEEEEELi96ENS_12float_e4m3_tEfNS_4arch4Sm90ELb0ELb0ELb1ELb1ELb1ELb0ELb0ELb1ELb1ELb1ELb1ELb0EEENS1_21CollectiveEpilogueFwdINS6_IJSA_SC_SB_EEES9_NS_10bfloat16_tESG_Li384ELb1ELb1ELb1ELb1EEENS1_36VarlenDynamicPersistentTileSchedulerILi192ELi128ELi384ELi128ELb1ELb1ELb1ELb0ELb1ELb1EEEEEEEEEvNT_6ParamsE --------------------------
	.section	.text._ZN7cutlass13device_kernelIN5flash11enable_sm90INS1_16FlashAttnFwdSm90INS1_25CollectiveMainloopFwdSm90ILi2EN4cute5tupleIJNS5_1CILi1EEES8_S8_EEENS6_IJNS7_ILi192EEENS7_ILi128EEENS7_ILi96EEEEEELi96ENS_12float_e4m3_tEfNS_4arch4Sm90ELb0ELb0ELb1ELb1ELb1ELb0ELb0ELb1ELb1ELb1ELb1ELb0EEENS1_21CollectiveEpilogueFwdINS6_IJSA_SC_SB_EEES9_NS_10bfloat16_tESG_Li384ELb1ELb1ELb1ELb1EEENS1_36VarlenDynamicPersistentTileSchedulerILi192ELi128ELi384ELi128ELb1ELb1ELb1ELb0ELb1ELb1EEEEEEEEEvNT_6ParamsE,"ax",@progbits
	.align	128
.text._ZN7cutlass13device_kernelIN5flash11enable_sm90INS1_16FlashAttnFwdSm90INS1_25CollectiveMainloopFwdSm90ILi2EN4cute5tupleIJNS5_1CILi1EEES8_S8_EEENS6_IJNS7_ILi192EEENS7_ILi128EEENS7_ILi96EEEEEELi96ENS_12float_e4m3_tEfNS_4arch4Sm90ELb0ELb0ELb1ELb1ELb1ELb0ELb0ELb1ELb1ELb1ELb1ELb0EEENS1_21CollectiveEpilogueFwdINS6_IJSA_SC_SB_EEES9_NS_10bfloat16_tESG_Li384ELb1ELb1ELb1ELb1EEENS1_36VarlenDynamicPersistentTileSchedulerILi192ELi128ELi384ELi128ELb1ELb1ELb1ELb0ELb1ELb1EEEEEEEEEvNT_6ParamsE:
        .type           _ZN7cutlass13device_kernelIN5flash11enable_sm90INS1_16FlashAttnFwdSm90INS1_25CollectiveMainloopFwdSm90ILi2EN4cute5tupleIJNS5_1CILi1EEES8_S8_EEENS6_IJNS7_ILi192EEENS7_ILi128EEENS7_ILi96EEEEEELi96ENS_12float_e4m3_tEfNS_4arch4Sm90ELb0ELb0ELb1ELb1ELb1ELb0ELb0ELb1ELb1ELb1ELb1ELb0EEENS1_21CollectiveEpilogueFwdINS6_IJSA_SC_SB_EEES9_NS_10bfloat16_tESG_Li384ELb1ELb1ELb1ELb1EEENS1_36VarlenDynamicPersistentTileSchedulerILi192ELi128ELi384ELi128ELb1ELb1ELb1ELb0ELb1ELb1EEEEEEEEEvNT_6ParamsE,@function
        .size           _ZN7cutlass13device_kernelIN5flash11enable_sm90INS1_16FlashAttnFwdSm90INS1_25CollectiveMainloopFwdSm90ILi2EN4cute5tupleIJNS5_1CILi1EEES8_S8_EEENS6_IJNS7_ILi192EEENS7_ILi128EEENS7_ILi96EEEEEELi96ENS_12float_e4m3_tEfNS_4arch4Sm90ELb0ELb0ELb1ELb1ELb1ELb0ELb0ELb1ELb1ELb1ELb1ELb0EEENS1_21CollectiveEpilogueFwdINS6_IJSA_SC_SB_EEES9_NS_10bfloat16_tESG_Li384ELb1ELb1ELb1ELb1EEENS1_36VarlenDynamicPersistentTileSchedulerILi192ELi128ELi384ELi128ELb1ELb1ELb1ELb0ELb1ELb1EEEEEEEEEvNT_6ParamsE,(.L_x_10 - _ZN7cutlass13device_kernelIN5flash11enable_sm90INS1_16FlashAttnFwdSm90INS1_25CollectiveMainloopFwdSm90ILi2EN4cute5tupleIJNS5_1CILi1EEES8_S8_EEENS6_IJNS7_ILi192EEENS7_ILi128EEENS7_ILi96EEEEEELi96ENS_12float_e4m3_tEfNS_4arch4Sm90ELb0ELb0ELb1ELb1ELb1ELb0ELb0ELb1ELb1ELb1ELb1ELb0EEENS1_21CollectiveEpilogueFwdINS6_IJSA_SC_SB_EEES9_NS_10bfloat16_tESG_Li384ELb1ELb1ELb1ELb1EEENS1_36VarlenDynamicPersistentTileSchedulerILi192ELi128ELi384ELi128ELb1ELb1ELb1ELb0ELb1ELb1EEEEEEEEEvNT_6ParamsE)
        .other          _ZN7cutlass13device_kernelIN5flash11enable_sm90INS1_16FlashAttnFwdSm90INS1_25CollectiveMainloopFwdSm90ILi2EN4cute5tupleIJNS5_1CILi1EEES8_S8_EEENS6_IJNS7_ILi192EEENS7_ILi128EEENS7_ILi96EEEEEELi96ENS_12float_e4m3_tEfNS_4arch4Sm90ELb0ELb0ELb1ELb1ELb1ELb0ELb0ELb1ELb1ELb1ELb1ELb0EEENS1_21CollectiveEpilogueFwdINS6_IJSA_SC_SB_EEES9_NS_10bfloat16_tESG_Li384ELb1ELb1ELb1ELb1EEENS1_36VarlenDynamicPersistentTileSchedulerILi192ELi128ELi384ELi128ELb1ELb1ELb1ELb0ELb1ELb1EEEEEEEEEvNT_6ParamsE,@"STO_CUDA_ENTRY STV_DEFAULT"
_ZN7cutlass13device_kernelIN5flash11enable_sm90INS1_16FlashAttnFwdSm90INS1_25CollectiveMainloopFwdSm90ILi2EN4cute5tupleIJNS5_1CILi1EEES8_S8_EEENS6_IJNS7_ILi192EEENS7_ILi128EEENS7_ILi96EEEEEELi96ENS_12float_e4m3_tEfNS_4arch4Sm90ELb0ELb0ELb1ELb1ELb1ELb0ELb0ELb1ELb1ELb1ELb1ELb0EEENS1_21CollectiveEpilogueFwdINS6_IJSA_SC_SB_EEES9_NS_10bfloat16_tESG_Li384ELb1ELb1ELb1ELb1EEENS1_36VarlenDynamicPersistentTileSchedulerILi192ELi128ELi384ELi128ELb1ELb1ELb1ELb0ELb1ELb1EEEEEEEEEvNT_6ParamsE:
[----:B------:R-:W-:Y:S01]  /*0000*/  LDC R1, c[0x0][0x37c] ;  /* 0x0000df00ff017b82 */ /* 0x000fe20000000800 */
[----:B------:R-:W-:Y:S05]  /*0010*/  EXIT ;  /* 0x000000000000794d */ /* 0x000fea0003800000 */
.L_x_1:
        /* <DEDUP_REMOVED lines=14> */
.L_x_10:


//--------------------- .text._ZN7cutlass13device_kernelIN5flash11enable_sm90INS1_16FlashAttnFwdSm90INS1_25CollectiveMainloopFwdSm90ILi2EN4cute5tupleIJNS5_1CILi1EEES8_S8_EEENS6_IJNS7_ILi192EEENS7_ILi128EEENS7_ILi96EEEEEELi96ENS_12float_e4m3_tEfNS_4arch4Sm90ELb0ELb0ELb1ELb1ELb1ELb1ELb0ELb1ELb1ELb1ELb1ELb0EEENS1_21CollectiveEpilogueFwdINS6_IJSA_SC_SB_EEES9_NS_10bfloat16_tESG_Li384ELb1ELb1ELb1ELb1EEENS1_36VarlenDynamicPersistentTileSchedulerILi192ELi128ELi384ELi128ELb1ELb1ELb1ELb0ELb1ELb1EEEEEEEEEvNT_6ParamsE --------------------------
	.section	.text._ZN7cutlass13device_kernelIN5flash11enable_sm90INS1_16FlashAttnFwdSm90INS1_25CollectiveMainloopFwdSm90ILi2EN4cute5tupleIJNS5_1CILi1EEES8_S8_EEENS6_IJNS7_ILi192EEENS7_ILi128EEENS7_ILi96EEEEEELi96ENS_12float_e4m3_tEfNS_4arch4Sm90ELb0ELb0ELb1ELb1ELb1ELb1ELb0ELb1ELb1ELb1ELb1ELb0EEENS1_21CollectiveEpilogueFwdINS6_IJSA_SC_SB_EEES9_NS_10bfloat16_tESG_Li384ELb1ELb1ELb1ELb1EEENS1_36VarlenDynamicPersistentTileSchedulerILi192ELi128ELi384ELi128ELb1ELb1ELb1ELb0ELb1ELb1EEEEEEEEEvNT_6ParamsE,"ax",@progbits
	.align	128
.text._ZN7cutlass13device_kernelIN5flash11enable_sm90INS1_16FlashAttnFwdSm90INS1_25CollectiveMainloopFwdSm90ILi2EN4cute5tupleIJNS5_1CILi1EEES8_S8_EEENS6_IJNS7_ILi192EEENS7_ILi128EEENS7_ILi96EEEEEELi96ENS_12float_e4m3_tEfNS_4arch4Sm90ELb0ELb0ELb1ELb1ELb1ELb1ELb0ELb1ELb1ELb1ELb1ELb0EEENS1_21CollectiveEpilogueFwdINS6_IJSA_SC_SB_EEES9_NS_10bfloat16_tESG_Li384ELb1ELb1ELb1ELb1EEENS1_36VarlenDynamicPersistentTileSchedulerILi192ELi128ELi384ELi128ELb1ELb1ELb1ELb0ELb1ELb1EEEEEEEEEvNT_6ParamsE:
        .type           _ZN7cutlass13device_kernelIN5flash11enable_sm90INS1_16FlashAttnFwdSm90INS1_25CollectiveMainloopFwdSm90ILi2EN4cute5tupleIJNS5_1CILi1EEES8_S8_EEENS6_IJNS7_ILi192EEENS7_ILi128EEENS7_ILi96EEEEEELi96ENS_12float_e4m3_tEfNS_4arch4Sm90ELb0ELb0ELb1ELb1ELb1ELb1ELb0ELb1ELb1ELb1ELb1ELb0EEENS1_21CollectiveEpilogueFwdINS6_IJSA_SC_SB_EEES9_NS_10bfloat16_tESG_Li384ELb1ELb1ELb1ELb1EEENS1_36VarlenDynamicPersistentTileSchedulerILi192ELi128ELi384ELi128ELb1ELb1ELb1ELb0ELb1ELb1EEEEEEEEEvNT_6ParamsE,@function
        .size           _ZN7cutlass13device_kernelIN5flash11enable_sm90INS1_16FlashAttnFwdSm90INS1_25CollectiveMainloopFwdSm90ILi2EN4cute5tupleIJNS5_1CILi1EEES8_S8_EEENS6_IJNS7_ILi192EEENS7_ILi128EEENS7_ILi96EEEEEELi96ENS_12float_e4m3_tEfNS_4arch4Sm90ELb0ELb0ELb1ELb1ELb1ELb1ELb0ELb1ELb1ELb1ELb1ELb0EEENS1_21CollectiveEpilogueFwdINS6_IJSA_SC_SB_EEES9_NS_10bfloat16_tESG_Li384ELb1ELb1ELb1ELb1EEENS1_36VarlenDynamicPersistentTileSchedulerILi192ELi128ELi384ELi128ELb1ELb1ELb1ELb0ELb1ELb1EEEEEEEEEvNT_6ParamsE,(.L_x_11 - _ZN7cutlass13device_kernelIN5flash11enable_sm90INS1_16FlashAttnFwdSm90INS1_25CollectiveMainloopFwdSm90ILi2EN4cute5tupleIJNS5_1CILi1EEES8_S8_EEENS6_IJNS7_ILi192EEENS7_ILi128EEENS7_ILi96EEEEEELi96ENS_12float_e4m3_tEfNS_4arch4Sm90ELb0ELb0ELb1ELb1ELb1ELb1ELb0ELb1ELb1ELb1ELb1ELb0EEENS1_21CollectiveEpilogueFwdINS6_IJSA_SC_SB_EEES9_NS_10bfloat16_tESG_Li384ELb1ELb1ELb1ELb1EEENS1_36VarlenDynamicPersistentTileSchedulerILi192ELi128ELi384ELi128ELb1ELb1ELb1ELb0ELb1ELb1EEEEEEEEEvNT_6ParamsE)
        .other          _ZN7cutlass13device_kernelIN5flash11enable_sm90INS1_16FlashAttnFwdSm90INS1_25CollectiveMainloopFwdSm90ILi2EN4cute5tupleIJNS5_1CILi1EEES8_S8_EEENS6_IJNS7_ILi192EEENS7_ILi128EEENS7_ILi96EEEEEELi96ENS_12float_e4m3_tEfNS_4arch4Sm90ELb0ELb0ELb1ELb1ELb1ELb1ELb0ELb1ELb1ELb1ELb1ELb0EEENS1_21CollectiveEpilogueFwdINS6_IJSA_SC_SB_EEES9_NS_10bfloat16_tESG_Li384ELb1ELb1ELb1ELb1EEENS1_36VarlenDynamicPersistentTileSchedulerILi192ELi128ELi384ELi128ELb1ELb1ELb1ELb0ELb1ELb1EEEEEEEEEvNT_6ParamsE,@"STO_CUDA_ENTRY STV_DEFAULT"
_ZN7cutlass13device_kernelIN5flash11enable_sm90INS1_16FlashAttnFwdSm90INS1_25CollectiveMainloopFwdSm90ILi2EN4cute5tupleIJNS5_1CILi1EEES8_S8_EEENS6_IJNS7_ILi192EEENS7_ILi128EEENS7_ILi96EEEEEELi96ENS_12float_e4m3_tEfNS_4arch4Sm90ELb0ELb0ELb1ELb1ELb1ELb1ELb0ELb1ELb1ELb1ELb1ELb0EEENS1_21CollectiveEpilogueFwdINS6_IJSA_SC_SB_EEES9_NS_10bfloat16_tESG_Li384ELb1ELb1ELb1ELb1EEENS1_36VarlenDynamicPersistentTileSchedulerILi192ELi128ELi384ELi128ELb1ELb1ELb1ELb0ELb1ELb1EEEEEEEEEvNT_6ParamsE:
[----:B------:R-:W-:Y:S01]  /*0000*/  LDC R1, c[0x0][0x37c] ;  /* 0x0000df00ff017b82 */ /* 0x000fe20000000800 */
[----:B------:R-:W-:Y:S05]  /*0010*/  EXIT ;  /* 0x000000000000794d */ /* 0x000fea0003800000 */
.L_x_2:
        /* <DEDUP_REMOVED lines=14> */
.L_x_11:


//--------------------- .text._ZN7cutlass13device_kernelIN5flash11enable_sm90INS1_16FlashAttnFwdSm90INS1_25CollectiveMainloopFwdSm90ILi2EN4cute5tupleIJNS5_1CILi1EEES8_S8_EEENS6_IJNS7_ILi192EEENS7_ILi128EEENS7_ILi96EEEEEELi96ENS_12float_e4m3_tEfNS_4arch4Sm90ELb0ELb1ELb1ELb0ELb1ELb0ELb0ELb1ELb1ELb1ELb1ELb0EEENS1_21CollectiveEpilogueFwdINS6_IJSA_SC_SB_EEES9_NS_10bfloat16_tESG_Li384ELb0ELb1ELb1ELb1EEENS1_19SingleTileSchedulerILb0ELb1ELb1ELi192EEEEEEEEEvNT_6ParamsE --------------------------
	.section	.text._ZN7cutlass13device_kernelIN5flash11enable_sm90INS1_16FlashAttnFwdSm90INS1_25CollectiveMainloopFwdSm90ILi2EN4cute5tupleIJNS5_1CILi1EEES8_S8_EEENS6_IJNS7_ILi192EEENS7_ILi128EEENS7_ILi96EEEEEELi96ENS_12float_e4m3_tEfNS_4arch4Sm90ELb0ELb1ELb1ELb0ELb1ELb0ELb0ELb1ELb1ELb1ELb1ELb0EEENS1_21CollectiveEpilogueFwdINS6_IJSA_SC_SB_EEES9_NS_10bfloat16_tESG_Li384ELb0ELb1ELb1ELb1EEENS1_19SingleTileSchedulerILb0ELb1ELb1ELi192EEEEEEEEEvNT_6ParamsE,"ax",@progbits
	.align	128
.text._ZN7cutlass13device_kernelIN5flash11enable_sm90INS1_16FlashAttnFwdSm90INS1_25CollectiveMainloopFwdSm90ILi2EN4cute5tupleIJNS5_1CILi1EEES8_S8_EEENS6_IJNS7_ILi192EEENS7_ILi128EEENS7_ILi96EEEEEELi96ENS_12float_e4m3_tEfNS_4arch4Sm90ELb0ELb1ELb1ELb0ELb1ELb0ELb0ELb1ELb1ELb1ELb1ELb0EEENS1_21CollectiveEpilogueFwdINS6_IJSA_SC_SB_EEES9_NS_10bfloat16_tESG_Li384ELb0ELb1ELb1ELb1EEENS1_19SingleTileSchedulerILb0ELb1ELb1ELi192EEEEEEEEEvNT_6ParamsE:
        .type           _ZN7cutlass13device_kernelIN5flash11enable_sm90INS1_16FlashAttnFwdSm90INS1_25CollectiveMainloopFwdSm90ILi2EN4cute5tupleIJNS5_1CILi1EEES8_S8_EEENS6_IJNS7_ILi192EEENS7_ILi128EEENS7_ILi96EEEEEELi96ENS_12float_e4m3_tEfNS_4arch4Sm90ELb0ELb1ELb1ELb0ELb1ELb0ELb0ELb1ELb1ELb1ELb1ELb0EEENS1_21CollectiveEpilogueFwdINS6_IJSA_SC_SB_EEES9_NS_10bfloat16_tESG_Li384ELb0ELb1ELb1ELb1EEENS1_19SingleTileSchedulerILb0ELb1ELb1ELi192EEEEEEEEEvNT_6ParamsE,@function
        .size           _ZN7cutlass13device_kernelIN5flash11enable_sm90INS1_16FlashAttnFwdSm90INS1_25CollectiveMainloopFwdSm90ILi2EN4cute5tupleIJNS5_1CILi1EEES8_S8_EEENS6_IJNS7_ILi192EEENS7_ILi128EEENS7_ILi96EEEEEELi96ENS_12float_e4m3_tEfNS_4arch4Sm90ELb0ELb1ELb1ELb0ELb1ELb0ELb0ELb1ELb1ELb1ELb1ELb0EEENS1_21CollectiveEpilogueFwdINS6_IJSA_SC_SB_EEES9_NS_10bfloat16_tESG_Li384ELb0ELb1ELb1ELb1EEENS1_19SingleTileSchedulerILb0ELb1ELb1ELi192EEEEEEEEEvNT_6ParamsE,(.L_x_12 - _ZN7cutlass13device_kernelIN5flash11enable_sm90INS1_16FlashAttnFwdSm90INS1_25CollectiveMainloopFwdSm90ILi2EN4cute5tupleIJNS5_1CILi1EEES8_S8_EEENS6_IJNS7_ILi192EEENS7_ILi128EEENS7_ILi96EEEEEELi96ENS_12float_e4m3_tEfNS_4arch4Sm90ELb0ELb1ELb1ELb0ELb1ELb0ELb0ELb1ELb1ELb1ELb1ELb0EEENS1_21CollectiveEpilogueFwdINS6_IJSA_SC_SB_EEES9_NS_10bfloat16_tESG_Li384ELb0ELb1ELb1ELb1EEENS1_19SingleTileSchedulerILb0ELb1ELb1ELi192EEEEEEEEEvNT_6ParamsE)
        .other          _ZN7cutlass13device_kernelIN5flash11enable_sm90INS1_16FlashAttnFwdSm90INS1_25CollectiveMainloopFwdSm90ILi2EN4cute5tupleIJNS5_1CILi1EEES8_S8_EEENS6_IJNS7_ILi192EEENS7_ILi128EEENS7_ILi96EEEEEELi96ENS_12float_e4m3_tEfNS_4arch4Sm90ELb0ELb1ELb1ELb0ELb1ELb0ELb0ELb1ELb1ELb1ELb1ELb0EEENS1_21CollectiveEpilogueFwdINS6_IJSA_SC_SB_EEES9_NS_10bfloat16_tESG_Li384ELb0ELb1ELb1ELb1EEENS1_19SingleTileSchedulerILb0ELb1ELb1ELi192EEEEEEEEEvNT_6ParamsE,@"STO_CUDA_ENTRY STV_DEFAULT"
_ZN7cutlass13device_kernelIN5flash11enable_sm90INS1_16FlashAttnFwdSm90INS1_25CollectiveMainloopFwdSm90ILi2EN4cute5tupleIJNS5_1CILi1EEES8_S8_EEENS6_IJNS7_ILi192EEENS7_ILi128EEENS7_ILi96EEEEEELi96ENS_12float_e4m3_tEfNS_4arch4Sm90ELb0ELb1ELb1ELb0ELb1ELb0ELb0ELb1ELb1ELb1ELb1ELb0EEENS1_21CollectiveEpilogueFwdINS6_IJSA_SC_SB_EEES9_NS_10bfloat16_tESG_Li384ELb0ELb1ELb1ELb1EEENS1_19SingleTileSchedulerILb0ELb1ELb1ELi192EEEEEEEEEvNT_6ParamsE:
[----:B------:R-:W-:Y:S01]  /*0000*/  LDC R1, c[0x0][0x37c] ;  /* 0x0000df00ff017b82 */ /* 0x000fe20000000800 */
[----:B------:R-:W-:Y:S05]  /*0010*/  EXIT ;  /* 0x000000000000794d */ /* 0x000fea0003800000 */
.L_x_3:
        /* <DEDUP_REMOVED lines=14> */
.L_x_12:


//--------------------- .text._ZN7cutlass13device_kernelIN5flash11enable_sm90INS1_16FlashAttnFwdSm90INS1_25CollectiveMainloopFwdSm90ILi2EN4cute5tupleIJNS5_1CILi1EEES8_S8_EEENS6_IJNS7_ILi192EEENS7_ILi128EEENS7_ILi96EEEEEELi96ENS_12float_e4m3_tEfNS_4arch4Sm90ELb0ELb1ELb1ELb1ELb1ELb0ELb0ELb1ELb1ELb1ELb1ELb0EEENS1_21CollectiveEpilogueFwdINS6_IJSA_SC_SB_EEES9_NS_10bfloat16_tESG_Li384ELb1ELb1ELb1ELb1EEENS1_36VarlenDynamicPersistentTileSchedulerILi192ELi128ELi384ELi128ELb1ELb1ELb1ELb1ELb0ELb1EEEEEEEEEvNT_6ParamsE --------------------------
	.section	.text._ZN7cutlass13device_kernelIN5flash11enable_sm90INS1_16FlashAttnFwdSm90INS1_25CollectiveMainloopFwdSm90ILi2EN4cute5tupleIJNS5_1CILi1EEES8_S8_EEENS6_IJNS7_ILi192EEENS7_ILi128EEENS7_ILi96EEEEEELi96ENS_12float_e4m3_tEfNS_4arch4Sm90ELb0ELb1ELb1ELb1ELb1ELb0ELb0ELb1ELb1ELb1ELb1ELb0EEENS1_21CollectiveEpilogueFwdINS6_IJSA_SC_SB_EEES9_NS_10bfloat16_tESG_Li384ELb1ELb1ELb1ELb1EEENS1_36VarlenDynamicPersistentTileSchedulerILi192ELi128ELi384ELi128ELb1ELb1ELb1ELb1ELb0ELb1EEEEEEEEEvNT_6ParamsE,"ax",@progbits
	.align	128
.text._ZN7cutlass13device_kernelIN5flash11enable_sm90INS1_16FlashAttnFwdSm90INS1_25CollectiveMainloopFwdSm90ILi2EN4cute5tupleIJNS5_1CILi1EEES8_S8_EEENS6_IJNS7_ILi192EEENS7_ILi128EEENS7_ILi96EEEEEELi96ENS_12float_e4m3_tEfNS_4arch4Sm90ELb0ELb1ELb1ELb1ELb1ELb0ELb0ELb1ELb1ELb1ELb1ELb0EEENS1_21CollectiveEpilogueFwdINS6_IJSA_SC_SB_EEES9_NS_10bfloat16_tESG_Li384ELb1ELb1ELb1ELb1EEENS1_36VarlenDynamicPersistentTileSchedulerILi192ELi128ELi384ELi128ELb1ELb1ELb1ELb1ELb0ELb1EEEEEEEEEvNT_6ParamsE:
        .type           _ZN7cutlass13device_kernelIN5flash11enable_sm90INS1_16FlashAttnFwdSm90INS1_25CollectiveMainloopFwdSm90ILi2EN4cute5tupleIJNS5_1CILi1EEES8_S8_EEENS6_IJNS7_ILi192EEENS7_ILi128EEENS7_ILi96EEEEEELi96ENS_12float_e4m3_tEfNS_4arch4Sm90ELb0ELb1ELb1ELb1ELb1ELb0ELb0ELb1ELb1ELb1ELb1ELb0EEENS1_21CollectiveEpilogueFwdINS6_IJSA_SC_SB_EEES9_NS_10bfloat16_tESG_Li384ELb1ELb1ELb1ELb1EEENS1_36VarlenDynamicPersistentTileSchedulerILi192ELi128ELi384ELi128ELb1ELb1ELb1ELb1ELb0ELb1EEEEEEEEEvNT_6ParamsE,@function
        .size           _ZN7cutlass13device_kernelIN5flash11enable_sm90INS1_16FlashAttnFwdSm90INS1_25CollectiveMainloopFwdSm90ILi2EN4cute5tupleIJNS5_1CILi1EEES8_S8_EEENS6_IJNS7_ILi192EEENS7_ILi128EEENS7_ILi96EEEEEELi96ENS_12float_e4m3_tEfNS_4arch4Sm90ELb0ELb1ELb1ELb1ELb1ELb0ELb0ELb1ELb1ELb1ELb1ELb0EEENS1_21CollectiveEpilogueFwdINS6_IJSA_SC_SB_EEES9_NS_10bfloat16_tESG_Li384ELb1ELb1ELb1ELb1EEENS1_36VarlenDynamicPersistentTileSchedulerILi192ELi128ELi384ELi128ELb1ELb1ELb1ELb1ELb0ELb1EEEEEEEEEvNT_6ParamsE,(.L_x_13 - _ZN7cutlass13device_kernelIN5flash11enable_sm90INS1_16FlashAttnFwdSm90INS1_25CollectiveMainloopFwdSm90ILi2EN4cute5tupleIJNS5_1CILi1EEES8_S8_EEENS6_IJNS7_ILi192EEENS7_ILi128EEENS7_ILi96EEEEEELi96ENS_12float_e4m3_tEfNS_4arch4Sm90ELb0ELb1ELb1ELb1ELb1ELb0ELb0ELb1ELb1ELb1ELb1ELb0EEENS1_21CollectiveEpilogueFwdINS6_IJSA_SC_SB_EEES9_NS_10bfloat16_tESG_Li384ELb1ELb1ELb1ELb1EEENS1_36VarlenDynamicPersistentTileSchedulerILi192ELi128ELi384ELi128ELb1ELb1ELb1ELb1ELb0ELb1EEEEEEEEEvNT_6ParamsE)
        .other          _ZN7cutlass13device_kernelIN5flash11enable_sm90INS1_16FlashAttnFwdSm90INS1_25CollectiveMainloopFwdSm90ILi2EN4cute5tupleIJNS5_1CILi1EEES8_S8_EEENS6_IJNS7_ILi192EEENS7_ILi128EEENS7_ILi96EEEEEELi96ENS_12float_e4m3_tEfNS_4arch4Sm90ELb0ELb1ELb1ELb1ELb1ELb0ELb0ELb1ELb1ELb1ELb1ELb0EEENS1_21CollectiveEpilogueFwdINS6_IJSA_SC_SB_EEES9_NS_10bfloat16_tESG_Li384ELb1ELb1ELb1ELb1EEENS1_36VarlenDynamicPersistentTileSchedulerILi192ELi128ELi384ELi128ELb1ELb1ELb1ELb1ELb0ELb1EEEEEEEEEvNT_6ParamsE,@"STO_CUDA_ENTRY STV_DEFAULT"
_ZN7cutlass13device_kernelIN5flash11enable_sm90INS1_16FlashAttnFwdSm90INS1_25CollectiveMainloopFwdSm90ILi2EN4cute5tupleIJNS5_1CILi1EEES8_S8_EEENS6_IJNS7_ILi192EEENS7_ILi128EEENS7_ILi96EEEEEELi96ENS_12float_e4m3_tEfNS_4arch4Sm90ELb0ELb1ELb1ELb1ELb1ELb0ELb0ELb1ELb1ELb1ELb1ELb0EEENS1_21CollectiveEpilogueFwdINS6_IJSA_SC_SB_EEES9_NS_10bfloat16_tESG_Li384ELb1ELb1ELb1ELb1EEENS1_36VarlenDynamicPersistentTileSchedulerILi192ELi128ELi384ELi128ELb1ELb1ELb1ELb1ELb0ELb1EEEEEEEEEvNT_6ParamsE:
[----:B------:R-:W-:Y:S01]  /*0000*/  LDC R1, c[0x0][0x37c] ;  /* 0x0000df00ff017b82 */ /* 0x000fe20000000800 */
[----:B------:R-:W-:Y:S05]  /*0010*/  EXIT ;  /* 0x000000000000794d */ /* 0x000fea0003800000 */
.L_x_4:
        /* <DEDUP_REMOVED lines=14> */
.L_x_13:


//--------------------- .text._ZN7cutlass13device_kernelIN5flash11enable_sm90INS1_16FlashAttnFwdSm90INS1_25CollectiveMainloopFwdSm90ILi2EN4cute5tupleIJNS5_1CILi1EEES8_S8_EEENS6_IJNS7_ILi192EEENS7_ILi128EEENS7_ILi96EEEEEELi96ENS_12float_e4m3_tEfNS_4arch4Sm90ELb0ELb1ELb1ELb1ELb1ELb1ELb0ELb1ELb1ELb1ELb1ELb0EEENS1_21CollectiveEpilogueFwdINS6_IJSA_SC_SB_EEES9_NS_10bfloat16_tESG_Li384ELb1ELb1ELb1ELb1EEENS1_36VarlenDynamicPersistentTileSchedulerILi192ELi128ELi384ELi128ELb1ELb1ELb1ELb1ELb0ELb1EEEEEEEEEvNT_6ParamsE --------------------------
	.section	.text._ZN7cutlass13device_kernelIN5flash11enable_sm90INS1_16FlashAttnFwdSm90INS1_25CollectiveMainloopFwdSm90ILi2EN4cute5tupleIJNS5_1CILi1EEES8_S8_EEENS6_IJNS7_ILi192EEENS7_ILi128EEENS7_ILi96EEEEEELi96ENS_12float_e4m3_tEfNS_4arch4Sm90ELb0ELb1ELb1ELb1ELb1ELb1ELb0ELb1ELb1ELb1ELb1ELb0EEENS1_21CollectiveEpilogueFwdINS6_IJSA_SC_SB_EEES9_NS_10bfloat16_tESG_Li384ELb1ELb1ELb1ELb1EEENS1_36VarlenDynamicPersistentTileSchedulerILi192ELi128ELi384ELi128ELb1ELb1ELb1ELb1ELb0ELb1EEEEEEEEEvNT_6ParamsE,"ax",@progbits
	.align	128
.text._ZN7cutlass13device_kernelIN5flash11enable_sm90INS1_16FlashAttnFwdSm90INS1_25CollectiveMainloopFwdSm90ILi2EN4cute5tupleIJNS5_1CILi1EEES8_S8_EEENS6_IJNS7_ILi192EEENS7_ILi128EEENS7_ILi96EEEEEELi96ENS_12float_e4m3_tEfNS_4arch4Sm90ELb0ELb1ELb1ELb1ELb1ELb1ELb0ELb1ELb1ELb1ELb1ELb0EEENS1_21CollectiveEpilogueFwdINS6_IJSA_SC_SB_EEES9_NS_10bfloat16_tESG_Li384ELb1ELb1ELb1ELb1EEENS1_36VarlenDynamicPersistentTileSchedulerILi192ELi128ELi384ELi128ELb1ELb1ELb1ELb1ELb0ELb1EEEEEEEEEvNT_6ParamsE:
        .type           _ZN7cutlass13device_kernelIN5flash11enable_sm90INS1_16FlashAttnFwdSm90INS1_25CollectiveMainloopFwdSm90ILi2EN4cute5tupleIJNS5_1CILi1EEES8_S8_EEENS6_IJNS7_ILi192EEENS7_ILi128EEENS7_ILi96EEEEEELi96ENS_12float_e4m3_tEfNS_4arch4Sm90ELb0ELb1ELb1ELb1ELb1ELb1ELb0ELb1ELb1ELb1ELb1ELb0EEENS1_21CollectiveEpilogueFwdINS6_IJSA_SC_SB_EEES9_NS_10bfloat16_tESG_Li384ELb1ELb1ELb1ELb1EEENS1_36VarlenDynamicPersistentTileSchedulerILi192ELi128ELi384ELi128ELb1ELb1ELb1ELb1ELb0ELb1EEEEEEEEEvNT_6ParamsE,@function
        .size           _ZN7cutlass13device_kernelIN5flash11enable_sm90INS1_16FlashAttnFwdSm90INS1_25CollectiveMainloopFwdSm90ILi2EN4cute5tupleIJNS5_1CILi1EEES8_S8_EEENS6_IJNS7_ILi192EEENS7_ILi128EEENS7_ILi96EEEEEELi96ENS_12float_e4m3_tEfNS_4arch4Sm90ELb0ELb1ELb1ELb1ELb1ELb1ELb0ELb1ELb1ELb1ELb1ELb0EEENS1_21CollectiveEpilogueFwdINS6_IJSA_SC_SB_EEES9_NS_10bfloat16_tESG_Li384ELb1ELb1ELb1ELb1EEENS1_36VarlenDynamicPersistentTileSchedulerILi192ELi128ELi384ELi128ELb1ELb1ELb1ELb1ELb0ELb1EEEEEEEEEvNT_6ParamsE,(.L_x_14 - _ZN7cutlass13device_kernelIN5flash11enable_sm90INS1_16FlashAttnFwdSm90INS1_25CollectiveMainloopFwdSm90ILi2EN4cute5tupleIJNS5_1CILi1EEES8_S8_EEENS6_IJNS7_ILi192EEENS7_ILi128EEENS7_ILi96EEEEEELi96ENS_12float_e4m3_tEfNS_4arch4Sm90ELb0ELb1ELb1ELb1ELb1ELb1ELb0ELb1ELb1ELb1ELb1ELb0EEENS1_21CollectiveEpilogueFwdINS6_IJSA_SC_SB_EEES9_NS_10bfloat16_tESG_Li384ELb1ELb1ELb1ELb1EEENS1_36VarlenDynamicPersistentTileSchedulerILi192ELi128ELi384ELi128ELb1ELb1ELb1ELb1ELb0ELb1EEEEEEEEEvNT_6ParamsE)
        .other          _ZN7cutlass13device_kernelIN5flash11enable_sm90INS1_16FlashAttnFwdSm90INS1_25CollectiveMainloopFwdSm90ILi2EN4cute5tupleIJNS5_1CILi1EEES8_S8_EEENS6_IJNS7_ILi192EEENS7_ILi128EEENS7_ILi96EEEEEELi96ENS_12float_e4m3_tEfNS_4arch4Sm90ELb0ELb1ELb1ELb1ELb1ELb1ELb0ELb1ELb1ELb1ELb1ELb0EEENS1_21CollectiveEpilogueFwdINS6_IJSA_SC_SB_EEES9_NS_10bfloat16_tESG_Li384ELb1ELb1ELb1ELb1EEENS1_36VarlenDynamicPersistentTileSchedulerILi192ELi128ELi384ELi128ELb1ELb1ELb1ELb1ELb0ELb1EEEEEEEEEvNT_6ParamsE,@"STO_CUDA_ENTRY STV_DEFAULT"
_ZN7cutlass13device_kernelIN5flash11enable_sm90INS1_16FlashAttnFwdSm90INS1_25CollectiveMainloopFwdSm90ILi2EN4cute5tupleIJNS5_1CILi1EEES8_S8_EEENS6_IJNS7_ILi192EEENS7_ILi128EEENS7_ILi96EEEEEELi96ENS_12float_e4m3_tEfNS_4arch4Sm90ELb0ELb1ELb1ELb1ELb1ELb1ELb0ELb1ELb1ELb1ELb1ELb0EEENS1_21CollectiveEpilogueFwdINS6_IJSA_SC_SB_EEES9_NS_10bfloat16_tESG_Li384ELb1ELb1ELb1ELb1EEENS1_36VarlenDynamicPersistentTileSchedulerILi192ELi128ELi384ELi128ELb1ELb1ELb1ELb1ELb0ELb1EEEEEEEEEvNT_6ParamsE:
[----:B------:R-:W-:Y:S01]  /*0000*/  LDC R1, c[0x0][0x37c] ;  /* 0x0000df00ff017b82 */ /* 0x000fe20000000800 */
[----:B------:R-:W-:Y:S05]  /*0010*/  EXIT ;  /* 0x000000000000794d */ /* 0x000fea0003800000 */
.L_x_5:
        /* <DEDUP_REMOVED lines=14> */
.L_x_14:


//--------------------- .text._ZN7cutlass13device_kernelIN5flash11enable_sm90INS1_16FlashAttnFwdSm90INS1_25CollectiveMainloopFwdSm90ILi2EN4cute5tupleIJNS5_1CILi1EEES8_S8_EEENS6_IJNS7_ILi192EEENS7_ILi128EEENS7_ILi96EEEEEELi96ENS_12float_e4m3_tEfNS_4arch4Sm90ELb1ELb0ELb1ELb0ELb1ELb0ELb0ELb1ELb1ELb1ELb1ELb0EEENS1_21CollectiveEpilogueFwdINS6_IJSA_SC_SB_EEES9_NS_10bfloat16_tESG_Li384ELb0ELb1ELb1ELb1EEENS1_19SingleTileSchedulerILb0ELb1ELb1ELi192EEEEEEEEEvNT_6ParamsE --------------------------
	.section	.text._ZN7cutlass13device_kernelIN5flash11enable_sm90INS1_16FlashAttnFwdSm90INS1_25CollectiveMainloopFwdSm90ILi2EN4cute5tupleIJNS5_1CILi1EEES8_S8_EEENS6_IJNS7_ILi192EEENS7_ILi128EEENS7_ILi96EEEEEELi96ENS_12float_e4m3_tEfNS_4arch4Sm90ELb1ELb0ELb1ELb0ELb1ELb0ELb0ELb1ELb1ELb1ELb1ELb0EEENS1_21CollectiveEpilogueFwdINS6_IJSA_SC_SB_EEES9_NS_10bfloat16_tESG_Li384ELb0ELb1ELb1ELb1EEENS1_19SingleTileSchedulerILb0ELb1ELb1ELi192EEEEEEEEEvNT_6ParamsE,"ax",@progbits
	.align	128
.text._ZN7cutlass13device_kernelIN5flash11enable_sm90INS1_16FlashAttnFwdSm90INS1_25CollectiveMainloopFwdSm90ILi2EN4cute5tupleIJNS5_1CILi1EEES8_S8_EEENS6_IJNS7_ILi192EEENS7_ILi128EEENS7_ILi96EEEEEELi96ENS_12float_e4m3_tEfNS_4arch4Sm90ELb1ELb0ELb1ELb0ELb1ELb0ELb0ELb1ELb1ELb1ELb1ELb0EEENS1_21CollectiveEpilogueFwdINS6_IJSA_SC_SB_EEES9_NS_10bfloat16_tESG_Li384ELb0ELb1ELb1ELb1EEENS1_19SingleTileSchedulerILb0ELb1ELb1ELi192EEEEEEEEEvNT_6ParamsE:
        .type           _ZN7cutlass13device_kernelIN5flash11enable_sm90INS1_16FlashAttnFwdSm90INS1_25CollectiveMainloopFwdSm90ILi2EN4cute5tupleIJNS5_1CILi1EEES8_S8_EEENS6_IJNS7_ILi192EEENS7_ILi128EEENS7_ILi96EEEEEELi96ENS_12float_e4m3_tEfNS_4arch4Sm90ELb1ELb0ELb1ELb0ELb1ELb0ELb0ELb1ELb1ELb1ELb1ELb0EEENS1_21CollectiveEpilogueFwdINS6_IJSA_SC_SB_EEES9_NS_10bfloat16_tESG_Li384ELb0ELb1ELb1ELb1EEENS1_19SingleTileSchedulerILb0ELb1ELb1ELi192EEEEEEEEEvNT_6ParamsE,@function
        .size           _ZN7cutlass13device_kernelIN5flash11enable_sm90INS1_16FlashAttnFwdSm90INS1_25CollectiveMainloopFwdSm90ILi2EN4cute5tupleIJNS5_1CILi1EEES8_S8_EEENS6_IJNS7_ILi192EEENS7_ILi128EEENS7_ILi96EEEEEELi96ENS_12float_e4m3_tEfNS_4arch4Sm90ELb1ELb0ELb1ELb0ELb1ELb0ELb0ELb1ELb1ELb1ELb1ELb0EEENS1_21CollectiveEpilogueFwdINS6_IJSA_SC_SB_EEES9_NS_10bfloat16_tESG_Li384ELb0ELb1ELb1ELb1EEENS1_19SingleTileSchedulerILb0ELb1ELb1ELi192EEEEEEEEEvNT_6ParamsE,(.L_x_15 - _ZN7cutlass13device_kernelIN5flash11enable_sm90INS1_16FlashAttnFwdSm90INS1_25CollectiveMainloopFwdSm90ILi2EN4cute5tupleIJNS5_1CILi1EEES8_S8_EEENS6_IJNS7_ILi192EEENS7_ILi128EEENS7_ILi96EEEEEELi96ENS_12float_e4m3_tEfNS_4arch4Sm90ELb1ELb0ELb1ELb0ELb1ELb0ELb0ELb1ELb1ELb1ELb1ELb0EEENS1_21CollectiveEpilogueFwdINS6_IJSA_SC_SB_EEES9_NS_10bfloat16_tESG_Li384ELb0ELb1ELb1ELb1EEENS1_19SingleTileSchedulerILb0ELb1ELb1ELi192EEEEEEEEEvNT_6ParamsE)
        .other          _ZN7cutlass13device_kernelIN5flash11enable_sm90INS1_16FlashAttnFwdSm90INS1_25CollectiveMainloopFwdSm90ILi2EN4cute5tupleIJNS5_1CILi1EEES8_S8_EEENS6_IJNS7_ILi192EEENS7_ILi128EEENS7_ILi96EEEEEELi96ENS_12float_e4m3_tEfNS_4arch4Sm90ELb1ELb0ELb1ELb0ELb1ELb0ELb0ELb1ELb1ELb1ELb1ELb0EEENS1_21CollectiveEpilogueFwdINS6_IJSA_SC_SB_EEES9_NS_10bfloat16_tESG_Li384ELb0ELb1ELb1ELb1EEENS1_19SingleTileSchedulerILb0ELb1ELb1ELi192EEEEEEEEEvNT_6ParamsE,@"STO_CUDA_ENTRY STV_DEFAULT"
_ZN7cutlass13device_kernelIN5flash11enable_sm90INS1_16FlashAttnFwdSm90INS1_25CollectiveMainloopFwdSm90ILi2EN4cute5tupleIJNS5_1CILi1EEES8_S8_EEENS6_IJNS7_ILi192EEENS7_ILi128EEENS7_ILi96EEEEEELi96ENS_12float_e4m3_tEfNS_4arch4Sm90ELb1ELb0ELb1ELb0ELb1ELb0ELb0ELb1ELb1ELb1ELb1ELb0EEENS1_21CollectiveEpilogueFwdINS6_IJSA_SC_SB_EEES9_NS_10bfloat16_tESG_Li384ELb0ELb1ELb1ELb1EEENS1_19SingleTileSchedulerILb0ELb1ELb1ELi192EEEEEEEEEvNT_6ParamsE:
[----:B------:R-:W-:Y:S01]  /*0000*/  LDC R1, c[0x0][0x37c] ;  /* 0x0000df00ff017b82 */ /* 0x000fe20000000800 */
[----:B------:R-:W-:Y:S05]  /*0010*/  EXIT ;  /* 0x000000000000794d */ /* 0x000fea0003800000 */
.L_x_6:
        /* <DEDUP_REMOVED lines=14> */
.L_x_15:


//--------------------- .text._ZN7cutlass13device_kernelIN5flash11enable_sm90INS1_16FlashAttnFwdSm90INS1_25CollectiveMainloopFwdSm90ILi2EN4cute5tupleIJNS5_1CILi1EEES8_S8_EEENS6_IJNS7_ILi192EEENS7_ILi128EEENS7_ILi96EEEEEELi96ENS_12float_e4m3_tEfNS_4arch4Sm90ELb1ELb0ELb1ELb1ELb1ELb0ELb0ELb1ELb1ELb1ELb1ELb0EEENS1_21CollectiveEpilogueFwdINS6_IJSA_SC_SB_EEES9_NS_10bfloat16_tESG_Li384ELb1ELb1ELb1ELb1EEENS1_36VarlenDynamicPersistentTileSchedulerILi192ELi128ELi384ELi128ELb1ELb1ELb1ELb1ELb1ELb1EEEEEEEEEvNT_6ParamsE --------------------------
	.section	.text._ZN7cutlass13device_kernelIN5flash11enable_sm90INS1_16FlashAttnFwdSm90INS1_25CollectiveMainloopFwdSm90ILi2EN4cute5tupleIJNS5_1CILi1EEES8_S8_EEENS6_IJNS7_ILi192EEENS7_ILi128EEENS7_ILi96EEEEEELi96ENS_12float_e4m3_tEfNS_4arch4Sm90ELb1ELb0ELb1ELb1ELb1ELb0ELb0ELb1ELb1ELb1ELb1ELb0EEENS1_21CollectiveEpilogueFwdINS6_IJSA_SC_SB_EEES9_NS_10bfloat16_tESG_Li384ELb1ELb1ELb1ELb1EEENS1_36VarlenDynamicPersistentTileSchedulerILi192ELi128ELi384ELi128ELb1ELb1ELb1ELb1ELb1ELb1EEEEEEEEEvNT_6ParamsE,"ax",@progbits
	.align	128
.text._ZN7cutlass13device_kernelIN5flash11enable_sm90INS1_16FlashAttnFwdSm90INS1_25CollectiveMainloopFwdSm90ILi2EN4cute5tupleIJNS5_1CILi1EEES8_S8_EEENS6_IJNS7_ILi192EEENS7_ILi128EEENS7_ILi96EEEEEELi96ENS_12float_e4m3_tEfNS_4arch4Sm90ELb1ELb0ELb1ELb1ELb1ELb0ELb0ELb1ELb1ELb1ELb1ELb0EEENS1_21CollectiveEpilogueFwdINS6_IJSA_SC_SB_EEES9_NS_10bfloat16_tESG_Li384ELb1ELb1ELb1ELb1EEENS1_36VarlenDynamicPersistentTileSchedulerILi192ELi128ELi384ELi128ELb1ELb1ELb1ELb1ELb1ELb1EEEEEEEEEvNT_6ParamsE:
        .type           _ZN7cutlass13device_kernelIN5flash11enable_sm90INS1_16FlashAttnFwdSm90INS1_25CollectiveMainloopFwdSm90ILi2EN4cute5tupleIJNS5_1CILi1EEES8_S8_EEENS6_IJNS7_ILi192EEENS7_ILi128EEENS7_ILi96EEEEEELi96ENS_12float_e4m3_tEfNS_4arch4Sm90ELb1ELb0ELb1ELb1ELb1ELb0ELb0ELb1ELb1ELb1ELb1ELb0EEENS1_21CollectiveEpilogueFwdINS6_IJSA_SC_SB_EEES9_NS_10bfloat16_tESG_Li384ELb1ELb1ELb1ELb1EEENS1_36VarlenDynamicPersistentTileSchedulerILi192ELi128ELi384ELi128ELb1ELb1ELb1ELb1ELb1ELb1EEEEEEEEEvNT_6ParamsE,@function
        .size           _ZN7cutlass13device_kernelIN5flash11enable_sm90INS1_16FlashAttnFwdSm90INS1_25CollectiveMainloopFwdSm90ILi2EN4cute5tupleIJNS5_1CILi1EEES8_S8_EEENS6_IJNS7_ILi192EEENS7_ILi128EEENS7_ILi96EEEEEELi96ENS_12float_e4m3_tEfNS_4arch4Sm90ELb1ELb0ELb1ELb1ELb1ELb0ELb0ELb1ELb1ELb1ELb1ELb0EEENS1_21CollectiveEpilogueFwdINS6_IJSA_SC_SB_EEES9_NS_10bfloat16_tESG_Li384ELb1ELb1ELb1ELb1EEENS1_36VarlenDynamicPersistentTileSchedulerILi192ELi128ELi384ELi128ELb1ELb1ELb1ELb1ELb1ELb1EEEEEEEEEvNT_6ParamsE,(.L_x_16 - _ZN7cutlass13device_kernelIN5flash11enable_sm90INS1_16FlashAttnFwdSm90INS1_25CollectiveMainloopFwdSm90ILi2EN4cute5tupleIJNS5_1CILi1EEES8_S8_EEENS6_IJNS7_ILi192EEENS7_ILi128EEENS7_ILi96EEEEEELi96ENS_12float_e4m3_tEfNS_4arch4Sm90ELb1ELb0ELb1ELb1ELb1ELb0ELb0ELb1ELb1ELb1ELb1ELb0EEENS1_21CollectiveEpilogueFwdINS6_IJSA_SC_SB_EEES9_NS_10bfloat16_tESG_Li384ELb1ELb1ELb1ELb1EEENS1_36VarlenDynamicPersistentTileSchedulerILi192ELi128ELi384ELi128ELb1ELb1ELb1ELb1ELb1ELb1EEEEEEEEEvNT_6ParamsE)
        .other          _ZN7cutlass13device_kernelIN5flash11enable_sm90INS1_16FlashAttnFwdSm90INS1_25CollectiveMainloopFwdSm90ILi2EN4cute5tupleIJNS5_1CILi1EEES8_S8_EEENS6_IJNS7_ILi192EEENS7_ILi128EEENS7_ILi96EEEEEELi96ENS_12float_e4m3_tEfNS_4arch4Sm90ELb1ELb0ELb1ELb1ELb1ELb0ELb0ELb1ELb1ELb1ELb1ELb0EEENS1_21CollectiveEpilogueFwdINS6_IJSA_SC_SB_EEES9_NS_10bfloat16_tESG_Li384ELb1ELb1ELb1ELb1EEENS1_36VarlenDynamicPersistentTileSchedulerILi192ELi128ELi384ELi128ELb1ELb1ELb1ELb1ELb1ELb1EEEEEEEEEvNT_6ParamsE,@"STO_CUDA_ENTRY STV_DEFAULT"
_ZN7cutlass13device_kernelIN5flash11enable_sm90INS1_16FlashAttnFwdSm90INS1_25CollectiveMainloopFwdSm90ILi2EN4cute5tupleIJNS5_1CILi1EEES8_S8_EEENS6_IJNS7_ILi192EEENS7_ILi128EEENS7_ILi96EEEEEELi96ENS_12float_e4m3_tEfNS_4arch4Sm90ELb1ELb0ELb1ELb1ELb1ELb0ELb0ELb1ELb1ELb1ELb1ELb0EEENS1_21CollectiveEpilogueFwdINS6_IJSA_SC_SB_EEES9_NS_10bfloat16_tESG_Li384ELb1ELb1ELb1ELb1EEENS1_36VarlenDynamicPersistentTileSchedulerILi192ELi128ELi384ELi128ELb1ELb1ELb1ELb1ELb1ELb1EEEEEEEEEvNT_6ParamsE:
[----:B------:R-:W-:Y:S01]  /*0000*/  LDC R1, c[0x0][0x37c] ;  /* 0x0000df00ff017b82 */ /* 0x000fe20000000800 */
[----:B------:R-:W-:Y:S05]  /*0010*/  EXIT ;  /* 0x000000000000794d */ /* 0x000fea0003800000 */
.L_x_7:
        /* <DEDUP_REMOVED lines=14> */
.L_x_16:


//--------------------- .text._ZN7cutlass13device_kernelIN5flash11enable_sm90INS1_16FlashAttnFwdSm90INS1_25CollectiveMainloopFwdSm90ILi2EN4cute5tupleIJNS5_1CILi1EEES8_S8_EEENS6_IJNS7_ILi192EEENS7_ILi128EEENS7_ILi96EEEEEELi96ENS_12float_e4m3_tEfNS_4arch4Sm90ELb1ELb0ELb1ELb1ELb1ELb1ELb0ELb1ELb1ELb1ELb1ELb0EEENS1_21CollectiveEpilogueFwdINS6_IJSA_SC_SB_EEES9_NS_10bfloat16_tESG_Li384ELb1ELb1ELb1ELb1EEENS1_36VarlenDynamicPersistentTileSchedulerILi192ELi128ELi384ELi128ELb1ELb1ELb1ELb1ELb1ELb1EEEEEEEEEvNT_6ParamsE --------------------------
	.section	.text._ZN7cutlass13device_kernelIN5flash11enable_sm90INS1_16FlashAttnFwdSm90INS1_25CollectiveMainloopFwdSm90ILi2EN4cute5tupleIJNS5_1CILi1EEES8_S8_EEENS6_IJNS7_ILi192EEENS7_ILi128EEENS7_ILi96EEEEEELi96ENS_12float_e4m3_tEfNS_4arch4Sm90ELb1ELb0ELb1ELb1ELb1ELb1ELb0ELb1ELb1ELb1ELb1ELb0EEENS1_21CollectiveEpilogueFwdINS6_IJSA_SC_SB_EEES9_NS_10bfloat16_tESG_Li384ELb1ELb1ELb1ELb1EEENS1_36VarlenDynamicPersistentTileSchedulerILi192ELi128ELi384ELi128ELb1ELb1ELb1ELb1ELb1ELb1EEEEEEEEEvNT_6ParamsE,"ax",@progbits
	.align	128
.text._ZN7cutlass13device_kernelIN5flash11enable_sm90INS1_16FlashAttnFwdSm90INS1_25CollectiveMainloopFwdSm90ILi2EN4cute5tupleIJNS5_1CILi1EEES8_S8_EEENS6_IJNS7_ILi192EEENS7_ILi128EEENS7_ILi96EEEEEELi96ENS_12float_e4m3_tEfNS_4arch4Sm90ELb1ELb0ELb1ELb1ELb1ELb1ELb0ELb1ELb1ELb1ELb1ELb0EEENS1_21CollectiveEpilogueFwdINS6_IJSA_SC_SB_EEES9_NS_10bfloat16_tESG_Li384ELb1ELb1ELb1ELb1EEENS1_36VarlenDynamicPersistentTileSchedulerILi192ELi128ELi384ELi128ELb1ELb1ELb1ELb1ELb1ELb1EEEEEEEEEvNT_6ParamsE:
        .type           _ZN7cutlass13device_kernelIN5flash11enable_sm90INS1_16FlashAttnFwdSm90INS1_25CollectiveMainloopFwdSm90ILi2EN4cute5tupleIJNS5_1CILi1EEES8_S8_EEENS6_IJNS7_ILi192EEENS7_ILi128EEENS7_ILi96EEEEEELi96ENS_12float_e4m3_tEfNS_4arch4Sm90ELb1ELb0ELb1ELb1ELb1ELb1ELb0ELb1ELb1ELb1ELb1ELb0EEENS1_21CollectiveEpilogueFwdINS6_IJSA_SC_SB_EEES9_NS_10bfloat16_tESG_Li384ELb1ELb1ELb1ELb1EEENS1_36VarlenDynamicPersistentTileSchedulerILi192ELi128ELi384ELi128ELb1ELb1ELb1ELb1ELb1ELb1EEEEEEEEEvNT_6ParamsE,@function
        .size           _ZN7cutlass13device_kernelIN5flash11enable_sm90INS1_16FlashAttnFwdSm90INS1_25CollectiveMainloopFwdSm90ILi2EN4cute5tupleIJNS5_1CILi1EEES8_S8_EEENS6_IJNS7_ILi192EEENS7_ILi128EEENS7_ILi96EEEEEELi96ENS_12float_e4m3_tEfNS_4arch4Sm90ELb1ELb0ELb1ELb1ELb1ELb1ELb0ELb1ELb1ELb1ELb1ELb0EEENS1_21CollectiveEpilogueFwdINS6_IJSA_SC_SB_EEES9_NS_10bfloat16_tESG_Li384ELb1ELb1ELb1ELb1EEENS1_36VarlenDynamicPersistentTileSchedulerILi192ELi128ELi384ELi128ELb1ELb1ELb1ELb1ELb1ELb1EEEEEEEEEvNT_6ParamsE,(.L_x_17 - _ZN7cutlass13device_kernelIN5flash11enable_sm90INS1_16FlashAttnFwdSm90INS1_25CollectiveMainloopFwdSm90ILi2EN4cute5tupleIJNS5_1CILi1EEES8_S8_EEENS6_IJNS7_ILi192EEENS7_ILi128EEENS7_ILi96EEEEEELi96ENS_12float_e4m3_tEfNS_4arch4Sm90ELb1ELb0ELb1ELb1ELb1ELb1ELb0ELb1ELb1ELb1ELb1ELb0EEENS1_21CollectiveEpilogueFwdINS6_IJSA_SC_SB_EEES9_NS_10bfloat16_tESG_Li384ELb1ELb1ELb1ELb1EEENS1_36VarlenDynamicPersistentTileSchedulerILi192ELi128ELi384ELi128ELb1ELb1ELb1ELb1ELb1ELb1EEEEEEEEEvNT_6ParamsE)
        .other          _ZN7cutlass13device_kernelIN5flash11enable_sm90INS1_16FlashAttnFwdSm90INS1_25CollectiveMainloopFwdSm90ILi2EN4cute5tupleIJNS5_1CILi1EEES8_S8_EEENS6_IJNS7_ILi192EEENS7_ILi128EEENS7_ILi96EEEEEELi96ENS_12float_e4m3_tEfNS_4arch4Sm90ELb1ELb0ELb1ELb1ELb1ELb1ELb0ELb1ELb1ELb1ELb1ELb0EEENS1_21CollectiveEpilogueFwdINS6_IJSA_SC_SB_EEES9_NS_10bfloat16_tESG_Li384ELb1ELb1ELb1ELb1EEENS1_36VarlenDynamicPersistentTileSchedulerILi192ELi128ELi384ELi128ELb1ELb1ELb1ELb1ELb1ELb1EEEEEEEEEvNT_6ParamsE,@"STO_CUDA_ENTRY STV_DEFAULT"
_ZN7cutlass13device_kernelIN5flash11enable_sm90INS1_16FlashAttnFwdSm90INS1_25CollectiveMainloopFwdSm90ILi2EN4cute5tupleIJNS5_1CILi1EEES8_S8_EEENS6_IJNS7_ILi192EEENS7_ILi128EEENS7_ILi96EEEEEELi96ENS_12float_e4m3_tEfNS_4arch4Sm90ELb1ELb0ELb1ELb1ELb1ELb1ELb0ELb1ELb1ELb1ELb1ELb0EEENS1_21CollectiveEpilogueFwdINS6_IJSA_SC_SB_EEES9_NS_10bfloat16_tESG_Li384ELb1ELb1ELb1ELb1EEENS1_36VarlenDynamicPersistentTileSchedulerILi192ELi128ELi384ELi128ELb1ELb1ELb1ELb1ELb1ELb1EEEEEEEEEvNT_6ParamsE:
[----:B------:R-:W-:Y:S01]  /*0000*/  LDC R1, c[0x0][0x37c] ;  /* 0x0000df00ff017b82 */ /* 0x000fe20000000800 */
[----:B------:R-:W-:Y:S05]  /*0010*/  EXIT ;  /* 0x000000000000794d */ /* 0x000fea0003800000 */
.L_x_8:
        /* <DEDUP_REMOVED lines=14> */
.L_x_17:


//--------------------- .nv.shared.reserved.0     --------------------------
	.section	.nv.shared.reserved.0,"aw",@nobits
	.weak		__nv_reservedSMEM_offset_0_alias
	.size		__nv_reservedSMEM_offset_0_alias, 0, 64
	.other		__nv_reservedSMEM_offset_0_alias,@"STO_CUDA_RESERVED_SHARED STV_DEFAULT"
__nv_reservedSMEM_offset_0_alias:
	.zero		0
	.zero		64


//--------------------- .nv.global                --------------------------
	.section	.nv.global,"aw",@nobits
.nv.global:
	.type		_ZN85_INTERNAL_e2c3afa2_49_flash_fwd_hdim96_e4m3_paged_split_softcap_sm90_cu_bdbb69e5_36794cute1_E,@object
	.size		_ZN85_INTERNAL_e2c3afa2_49_flash_fwd_hdim96_e4m3_paged_split_softcap_sm90_cu_bdbb69e5_36794cute1_E,(_ZN85_INTERNAL_e2c3afa2_49_flash_fwd_hdim96_e4m3_paged_split_softcap_sm90_cu_bdbb69e5_36794cuda3std3__45__cpo6cbeginE - _ZN85_INTERNAL_e2c3afa2_49_flash_fwd_hdim96_e4m3_paged_split_softcap_sm90_cu_bdbb69e5_36794cute1_E)
_ZN85_INTERNAL_e2c3afa2_49_flash_fwd_hdim96_e4m3_paged_split_softcap_sm90_cu_bdbb69e5_36794cute1_E:
	.zero		1
	.type		_ZN85_INTERNAL_e2c3afa2_49_flash_fwd_hdim96_e4m3_paged_split_softcap_sm90_cu_bdbb69e5_36794cuda3std3__45__cpo6cbeginE,@object
	.size		_ZN85_INTERNAL_e2c3afa2_49_flash_fwd_hdim96_e4m3_paged_split_softcap_sm90_cu_bdbb69e5_36794cuda3std3__45__cpo6cbeginE,(_ZN85_INTERNAL_e2c3afa2_49_flash_fwd_hdim96_e4m3_paged_split_softcap_sm90_cu_bdbb69e5_36794cuda3std3__48in_placeE - _ZN85_INTERNAL_e2c3afa2_49_flash_fwd_hdim96_e4m3_paged_split_softcap_sm90_cu_bdbb69e5_36794cuda3std3__45__cpo6cbeginE)
_ZN85_INTERNAL_e2c3afa2_49_flash_fwd_hdim96_e4m3_paged_split_softcap_sm90_cu_bdbb69e5_36794cuda3std3__45__cpo6cbeginE:
	.zero		1
	.type		_ZN85_INTERNAL_e2c3afa2_49_flash_fwd_hdim96_e4m3_paged_split_softcap_sm90_cu_bdbb69e5_36794cuda3std3__48in_placeE,@object
	.size		_ZN85_INTERNAL_e2c3afa2_49_flash_fwd_hdim96_e4m3_paged_split_softcap_sm90_cu_bdbb69e5_36794cuda3std3__48in_placeE,(_ZN85_INTERNAL_e2c3afa2_49_flash_fwd_hdim96_e4m3_paged_split_softcap_sm90_cu_bdbb69e5_36794cuda3std6ranges3__45__cpo9iter_moveE - _ZN85_INTERNAL_e2c3afa2_49_flash_fwd_hdim96_e4m3_paged_split_softcap_sm90_cu_bdbb69e5_36794cuda3std3__48in_placeE)
_ZN85_INTERNAL_e2c3afa2_49_flash_fwd_hdim96_e4m3_paged_split_softcap_sm90_cu_bdbb69e5_36794cuda3std3__48in_placeE:
	.zero		1
	.type		_ZN85_INTERNAL_e2c3afa2_49_flash_fwd_hdim96_e4m3_paged_split_softcap_sm90_cu_bdbb69e5_36794cuda3std6ranges3__45__cpo9iter_moveE,@object
	.size		_ZN85_INTERNAL_e2c3afa2_49_flash_fwd_hdim96_e4m3_paged_split_softcap_sm90_cu_bdbb69e5_36794cuda3std6ranges3__45__cpo9iter_moveE,(_ZN85_INTERNAL_e2c3afa2_49_flash_fwd_hdim96_e4m3_paged_split_softcap_sm90_cu_bdbb69e5_36794cuda3std3__45__cpo5beginE - _ZN85_INTERNAL_e2c3afa2_49_flash_fwd_hdim96_e4m3_paged_split_softcap_sm90_cu_bdbb69e5_36794cuda3std6ranges3__45__cpo9iter_moveE)
_ZN85_INTERNAL_e2c3afa2_49_flash_fwd_hdim96_e4m3_paged_split_softcap_sm90_cu_bdbb69e5_36794cuda3std6ranges3__45__cpo9iter_moveE:
	.zero		1
	.type		_ZN85_INTERNAL_e2c3afa2_49_flash_fwd_hdim96_e4m3_paged_split_softcap_sm90_cu_bdbb69e5_36794cuda3std3__45__cpo5beginE,@object
	.size		_ZN85_INTERNAL_e2c3afa2_49_flash_fwd_hdim96_e4m3_paged_split_softcap_sm90_cu_bdbb69e5_36794cuda3std3__45__cpo5beginE,(_ZN85_INTERNAL_e2c3afa2_49_flash_fwd_hdim96_e4m3_paged_split_softcap_sm90_cu_bdbb69e5_36794cuda3std3__487_GLOBAL__N__e2c3afa2_49_flash_fwd_hdim96_e4m3_paged_split_softcap_sm90_cu_bdbb69e5_36796ignoreE - _ZN85_INTERNAL_e2c3afa2_49_flash_fwd_hdim96_e4m3_paged_split_softcap_sm90_cu_bdbb69e5_36794cuda3std3__45__cpo5beginE)
_ZN85_INTERNAL_e2c3afa2_49_flash_fwd_hdim96_e4m3_paged_split_softcap_sm90_cu_bdbb69e5_36794cuda3std3__45__cpo5beginE:
	.zero		1
	.type		_ZN85_INTERNAL_e2c3afa2_49_flash_fwd_hdim96_e4m3_paged_split_softcap_sm90_cu_bdbb69e5_36794cuda3std3__487_GLOBAL__N__e2c3afa2_49_flash_fwd_hdim96_e4m3_paged_split_softcap_sm90_cu_bdbb69e5_36796ignoreE,@object
	.size		_ZN85_INTERNAL_e2c3afa2_49_flash_fwd_hdim96_e4m3_paged_split_softcap_sm90_cu_bdbb69e5_36794cuda3std3__487_GLOBAL__N__e2c3afa2_49_flash_fwd_hdim96_e4m3_paged_split_softcap_sm90_cu_bdbb69e5_36796ignoreE,(_ZN85_INTERNAL_e2c3afa2_49_flash_fwd_hdim96_e4m3_paged_split_softcap_sm90_cu_bdbb69e5_36794cute7productE - _ZN85_INTERNAL_e2c3afa2_49_flash_fwd_hdim96_e4m3_paged_split_softcap_sm90_cu_bdbb69e5_36794cuda3std3__487_GLOBAL__N__e2c3afa2_49_flash_fwd_hdim96_e4m3_paged_split_softcap_sm90_cu_bdbb69e5_36796ignoreE)
_ZN85_INTERNAL_e2c3afa2_49_flash_fwd_hdim96_e4m3_paged_split_softcap_sm90_cu_bdbb69e5_36794cuda3std3__487_GLOBAL__N__e2c3afa2_49_flash_fwd_hdim96_e4m3_paged_split_softcap_sm90_cu_bdbb69e5_36796ignoreE:
	.zero		1
	.type		_ZN85_INTERNAL_e2c3afa2_49_flash_fwd_hdim96_e4m3_paged_split_softcap_sm90_cu_bdbb69e5_36794cute7productE,@object
	.size		_ZN85_INTERNAL_e2c3afa2_49_flash_fwd_hdim96_e4m3_paged_split_softcap_sm90_cu_bdbb69e5_36794cute7productE,(_ZN85_INTERNAL_e2c3afa2_49_flash_fwd_hdim96_e4m3_paged_split_softcap_sm90_cu_bdbb69e5_36794cuda3std3__45__cpo3endE - _ZN85_INTERNAL_e2c3afa2_49_flash_fwd_hdim96_e4m3_paged_split_softcap_sm90_cu_bdbb69e5_36794cute7productE)
_ZN85_INTERNAL_e2c3afa2_49_flash_fwd_hdim96_e4m3_paged_split_softcap_sm90_cu_bdbb69e5_36794cute7productE:
	.zero		1
	.type		_ZN85_INTERNAL_e2c3afa2_49_flash_fwd_hdim96_e4m3_paged_split_softcap_sm90_cu_bdbb69e5_36794cuda3std3__45__cpo3endE,@object
	.size		_ZN85_INTERNAL_e2c3afa2_49_flash_fwd_hdim96_e4m3_paged_split_softcap_sm90_cu_bdbb69e5_36794cuda3std3__45__cpo3endE,(_ZN85_INTERNAL_e2c3afa2_49_flash_fwd_hdim96_e4m3_paged_split_softcap_sm90_cu_bdbb69e5_36794cuda3std3__419piecewise_constructE - _ZN85_INTERNAL_e2c3afa2_49_flash_fwd_hdim96_e4m3_paged_split_softcap_sm90_cu_bdbb69e5_36794cuda3std3__45__cpo3endE)
_ZN85_INTERNAL_e2c3afa2_49_flash_fwd_hdim96_e4m3_paged_split_softcap_sm90_cu_bdbb69e5_36794cuda3std3__45__cpo3endE:
	.zero		1
	.type		_ZN85_INTERNAL_e2c3afa2_49_flash_fwd_hdim96_e4m3_paged_split_softcap_sm90_cu_bdbb69e5_36794cuda3std3__419piecewise_constructE,@object
	.size		_ZN85_INTERNAL_e2c3afa2_49_flash_fwd_hdim96_e4m3_paged_split_softcap_sm90_cu_bdbb69e5_36794cuda3std3__419piecewise_constructE,(_ZN85_INTERNAL_e2c3afa2_49_flash_fwd_hdim96_e4m3_paged_split_softcap_sm90_cu_bdbb69e5_36794cuda3std3__45__cpo4cendE - _ZN85_INTERNAL_e2c3afa2_49_flash_fwd_hdim96_e4m3_paged_split_softcap_sm90_cu_bdbb69e5_36794cuda3std3__419piecewise_constructE)
_ZN85_INTERNAL_e2c3afa2_49_flash_fwd_hdim96_e4m3_paged_split_softcap_sm90_cu_bdbb69e5_36794cuda3std3__419piecewise_constructE:
	.zero		1
	.type		_ZN85_INTERNAL_e2c3afa2_49_flash_fwd_hdim96_e4m3_paged_split_softcap_sm90_cu_bdbb69e5_36794cuda3std3__45__cpo4cendE,@object
	.size		_ZN85_INTERNAL_e2c3afa2_49_flash_fwd_hdim96_e4m3_paged_split_softcap_sm90_cu_bdbb69e5_36794cuda3std3__45__cpo4cendE,(_ZN85_INTERNAL_e2c3afa2_49_flash_fwd_hdim96_e4m3_paged_split_softcap_sm90_cu_bdbb69e5_36794cuda3std6ranges3__45__cpo4swapE - _ZN85_INTERNAL_e2c3afa2_49_flash_fwd_hdim96_e4m3_paged_split_softcap_sm90_cu_bdbb69e5_36794cuda3std3__45__cpo4cendE)
_ZN85_INTERNAL_e2c3afa2_49_flash_fwd_hdim96_e4m3_paged_split_softcap_sm90_cu_bdbb69e5_36794cuda3std3__45__cpo4cendE:
	.zero		1
	.type		_ZN85_INTERNAL_e2c3afa2_49_flash_fwd_hdim96_e4m3_paged_split_softcap_sm90_cu_bdbb69e5_36794cuda3std6ranges3__45__cpo4swapE,@object
	.size		_ZN85_INTERNAL_e2c3afa2_49_flash_fwd_hdim96_e4m3_paged_split_softcap_sm90_cu_bdbb69e5_36794cuda3std6ranges3__45__cpo4swapE,(.L_7 - _ZN85_INTERNAL_e2c3afa2_49_flash_fwd_hdim96_e4m3_paged_split_softcap_sm90_cu_bdbb69e5_36794cuda3std6ranges3__45__cpo4swapE)
_ZN85_INTERNAL_e2c3afa2_49_flash_fwd_hdim96_e4m3_paged_split_softcap_sm90_cu_bdbb69e5_36794cuda3std6ranges3__45__cpo4swapE:
	.zero		1
.L_7:


//--------------------- .nv.constant0._ZN7cutlass13device_kernelIN5flash11enable_sm90INS1_16FlashAttnFwdSm90INS1_25CollectiveMainloopFwdSm90ILi2EN4cute5tupleIJNS5_1CILi1EEES8_S8_EEENS6_IJNS7_ILi192EEENS7_ILi128EEENS7_ILi96EEEEEELi96ENS_12float_e4m3_tEfNS_4arch4Sm90ELb0ELb0ELb1ELb0ELb1ELb0ELb0ELb1ELb1ELb1ELb1ELb0EEENS1_21CollectiveEpilogueFwdINS6_IJSA_SC_SB_EEES9_NS_10bfloat16_tESG_Li384ELb0ELb1ELb1ELb1EEENS1_19SingleTileSchedulerILb0ELb1ELb1ELi192EEEEEEEEEvNT_6ParamsE --------------------------
	.section	.nv.constant0._ZN7cutlass13device_kernelIN5flash11enable_sm90INS1_16FlashAttnFwdSm90INS1_25CollectiveMainloopFwdSm90ILi2EN4cute5tupleIJNS5_1CILi1EEES8_S8_EEENS6_IJNS7_ILi192EEENS7_ILi128EEENS7_ILi96EEEEEELi96ENS_12float_e4m3_tEfNS_4arch4Sm90ELb0ELb0ELb1ELb0ELb1ELb0ELb0ELb1ELb1ELb1ELb1ELb0EEENS1_21CollectiveEpilogueFwdINS6_IJSA_SC_SB_EEES9_NS_10bfloat16_tESG_Li384ELb0ELb1ELb1ELb1EEENS1_19SingleTileSchedulerILb0ELb1ELb1ELi192EEEEEEEEEvNT_6ParamsE,"a",@progbits
	.sectionflags	@""
	.align	4
.nv.constant0._ZN7cutlass13device_kernelIN5flash11enable_sm90INS1_16FlashAttnFwdSm90INS1_25CollectiveMainloopFwdSm90ILi2EN4cute5tupleIJNS5_1CILi1EEES8_S8_EEENS6_IJNS7_ILi192EEENS7_ILi128EEENS7_ILi96EEEEEELi96ENS_12float_e4m3_tEfNS_4arch4Sm90ELb0ELb0ELb1ELb0ELb1ELb0ELb0ELb1ELb1ELb1ELb1ELb0EEENS1_21CollectiveEpilogueFwdINS6_IJSA_SC_SB_EEES9_NS_10bfloat16_tESG_Li384ELb0ELb1ELb1ELb1EEENS1_19SingleTileSchedulerILb0ELb1ELb1ELi192EEEEEEEEEvNT_6ParamsE:
	.zero		3456


//--------------------- .nv.constant0._ZN7cutlass13device_kernelIN5flash11enable_sm90INS1_16FlashAttnFwdSm90INS1_25CollectiveMainloopFwdSm90ILi2EN4cute5tupleIJNS5_1CILi1EEES8_S8_EEENS6_IJNS7_ILi192EEENS7_ILi128EEENS7_ILi96EEEEEELi96ENS_12float_e4m3_tEfNS_4arch4Sm90ELb0ELb0ELb1ELb1ELb1ELb0ELb0ELb1ELb1ELb1ELb1ELb0EEENS1_21CollectiveEpilogueFwdINS6_IJSA_SC_SB_EEES9_NS_10bfloat16_tESG_Li384ELb1ELb1ELb1ELb1EEENS1_36VarlenDynamicPersistentTileSchedulerILi192ELi128ELi384ELi128ELb1ELb1ELb1ELb0ELb1ELb1EEEEEEEEEvNT_6ParamsE --------------------------
	.section	.nv.constant0._ZN7cutlass13device_kernelIN5flash11enable_sm90INS1_16FlashAttnFwdSm90INS1_25CollectiveMainloopFwdSm90ILi2EN4cute5tupleIJNS5_1CILi1EEES8_S8_EEENS6_IJNS7_ILi192EEENS7_ILi128EEENS7_ILi96EEEEEELi96ENS_12float_e4m3_tEfNS_4arch4Sm90ELb0ELb0ELb1ELb1ELb1ELb0ELb0ELb1ELb1ELb1ELb1ELb0EEENS1_21CollectiveEpilogueFwdINS6_IJSA_SC_SB_EEES9_NS_10bfloat16_tESG_Li384ELb1ELb1ELb1ELb1EEENS1_36VarlenDynamicPersistentTileSchedulerILi192ELi128ELi384ELi128ELb1ELb1ELb1ELb0ELb1ELb1EEEEEEEEEvNT_6ParamsE,"a",@progbits
	.sectionflags	@""
	.align	4
.nv.constant0._ZN7cutlass13device_kernelIN5flash11enable_sm90INS1_16FlashAttnFwdSm90INS1_25CollectiveMainloopFwdSm90ILi2EN4cute5tupleIJNS5_1CILi1EEES8_S8_EEENS6_IJNS7_ILi192EEENS7_ILi128EEENS7_ILi96EEEEEELi96ENS_12float_e4m3_tEfNS_4arch4Sm90ELb0ELb0ELb1ELb1ELb1ELb0ELb0ELb1ELb1ELb1ELb1ELb0EEENS1_21CollectiveEpilogueFwdINS6_IJSA_SC_SB_EEES9_NS_10bfloat16_tESG_Li384ELb1ELb1ELb1ELb1EEENS1_36VarlenDynamicPersistentTileSchedulerILi192ELi128ELi384ELi128ELb1ELb1ELb1ELb0ELb1ELb1EEEEEEEEEvNT_6ParamsE:
	.zero		3584


//--------------------- .nv.constant0._ZN7cutlass13device_kernelIN5flash11enable_sm90INS1_16FlashAttnFwdSm90INS1_25CollectiveMainloopFwdSm90ILi2EN4cute5tupleIJNS5_1CILi1EEES8_S8_EEENS6_IJNS7_ILi192EEENS7_ILi128EEENS7_ILi96EEEEEELi96ENS_12float_e4m3_tEfNS_4arch4Sm90ELb0ELb0ELb1ELb1ELb1ELb1ELb0ELb1ELb1ELb1ELb1ELb0EEENS1_21CollectiveEpilogueFwdINS6_IJSA_SC_SB_EEES9_NS_10bfloat16_tESG_Li384ELb1ELb1ELb1ELb1EEENS1_36VarlenDynamicPersistentTileSchedulerILi192ELi128ELi384ELi128ELb1ELb1ELb1ELb0ELb1ELb1EEEEEEEEEvNT_6ParamsE --------------------------
	.section	.nv.constant0._ZN7cutlass13device_kernelIN5flash11enable_sm90INS1_16FlashAttnFwdSm90INS1_25CollectiveMainloopFwdSm90ILi2EN4cute5tupleIJNS5_1CILi1EEES8_S8_EEENS6_IJNS7_ILi192EEENS7_ILi128EEENS7_ILi96EEEEEELi96ENS_12float_e4m3_tEfNS_4arch4Sm90ELb0ELb0ELb1ELb1ELb1ELb1ELb0ELb1ELb1ELb1ELb1ELb0EEENS1_21CollectiveEpilogueFwdINS6_IJSA_SC_SB_EEES9_NS_10bfloat16_tESG_Li384ELb1ELb1ELb1ELb1EEENS1_36VarlenDynamicPersistentTileSchedulerILi192ELi128ELi384ELi128ELb1ELb1ELb1ELb0ELb1ELb1EEEEEEEEEvNT_6ParamsE,"a",@progbits
	.sectionflags	@""
	.align	4
.nv.constant0._ZN7cutlass13device_kernelIN5flash11enable_sm90INS1_16FlashAttnFwdSm90INS1_25CollectiveMainloopFwdSm90ILi2EN4cute5tupleIJNS5_1CILi1EEES8_S8_EEENS6_IJNS7_ILi192EEENS7_ILi128EEENS7_ILi96EEEEEELi96ENS_12float_e4m3_tEfNS_4arch4Sm90ELb0ELb0ELb1ELb1ELb1ELb1ELb0ELb1ELb1ELb1ELb1ELb0EEENS1_21CollectiveEpilogueFwdINS6_IJSA_SC_SB_EEES9_NS_10bfloat16_tESG_Li384ELb1ELb1ELb1ELb1EEENS1_36VarlenDynamicPersistentTileSchedulerILi192ELi128ELi384ELi128ELb1ELb1ELb1ELb0ELb1ELb1EEEEEEEEEvNT_6ParamsE:
	.zero		3584


//--------------------- .nv.constant0._ZN7cutlass13device_kernelIN5flash11enable_sm90INS1_16FlashAttnFwdSm90INS1_25CollectiveMainloopFwdSm90ILi2EN4cute5tupleIJNS5_1CILi1EEES8_S8_EEENS6_IJNS7_ILi192EEENS7_ILi128EEENS7_ILi96EEEEEELi96ENS_12float_e4m3_tEfNS_4arch4Sm90ELb0ELb1ELb1ELb0ELb1ELb0ELb0ELb1ELb1ELb1ELb1ELb0EEENS1_21CollectiveEpilogueFwdINS6_IJSA_SC_SB_EEES9_NS_10bfloat16_tESG_Li384ELb0ELb1ELb1ELb1EEENS1_19SingleTileSchedulerILb0ELb1ELb1ELi192EEEEEEEEEvNT_6ParamsE --------------------------
	.section	.nv.constant0._ZN7cutlass13device_kernelIN5flash11enable_sm90INS1_16FlashAttnFwdSm90INS1_25CollectiveMainloopFwdSm90ILi2EN4cute5tupleIJNS5_1CILi1EEES8_S8_EEENS6_IJNS7_ILi192EEENS7_ILi128EEENS7_ILi96EEEEEELi96ENS_12float_e4m3_tEfNS_4arch4Sm90ELb0ELb1ELb1ELb0ELb1ELb0ELb0ELb1ELb1ELb1ELb1ELb0EEENS1_21CollectiveEpilogueFwdINS6_IJSA_SC_SB_EEES9_NS_10bfloat16_tESG_Li384ELb0ELb1ELb1ELb1EEENS1_19SingleTileSchedulerILb0ELb1ELb1ELi192EEEEEEEEEvNT_6ParamsE,"a",@progbits
	.sectionflags	@""
	.align	4
.nv.constant0._ZN7cutlass13device_kernelIN5flash11enable_sm90INS1_16FlashAttnFwdSm90INS1_25CollectiveMainloopFwdSm90ILi2EN4cute5tupleIJNS5_1CILi1EEES8_S8_EEENS6_IJNS7_ILi192EEENS7_ILi128EEENS7_ILi96EEEEEELi96ENS_12float_e4m3_tEfNS_4arch4Sm90ELb0ELb1ELb1ELb0ELb1ELb0ELb0ELb1ELb1ELb1ELb1ELb0EEENS1_21CollectiveEpilogueFwdINS6_IJSA_SC_SB_EEES9_NS_10bfloat16_tESG_Li384ELb0ELb1ELb1ELb1EEENS1_19SingleTileSchedulerILb0ELb1ELb1ELi192EEEEEEEEEvNT_6ParamsE:
	.zero		3456


//--------------------- .nv.constant0._ZN7cutlass13device_kernelIN5flash11enable_sm90INS1_16FlashAttnFwdSm90INS1_25CollectiveMainloopFwdSm90ILi2EN4cute5tupleIJNS5_1CILi1EEES8_S8_EEENS6_IJNS7_ILi192EEENS7_ILi128EEENS7_ILi96EEEEEELi96ENS_12float_e4m3_tEfNS_4arch4Sm90ELb0ELb1ELb1ELb1ELb1ELb0ELb0ELb1ELb1ELb1ELb1ELb0EEENS1_21CollectiveEpilogueFwdINS6_IJSA_SC_SB_EEES9_NS_10bfloat16_tESG_Li384ELb1ELb1ELb1ELb1EEENS1_36VarlenDynamicPersistentTileSchedulerILi192ELi128ELi384ELi128ELb1ELb1ELb1ELb1ELb0ELb1EEEEEEEEEvNT_6ParamsE --------------------------
	.section	.nv.constant0._ZN7cutlass13device_kernelIN5flash11enable_sm90INS1_16FlashAttnFwdSm90INS1_25CollectiveMainloopFwdSm90ILi2EN4cute5tupleIJNS5_1CILi1EEES8_S8_EEENS6_IJNS7_ILi192EEENS7_ILi128EEENS7_ILi96EEEEEELi96ENS_12float_e4m3_tEfNS_4arch4Sm90ELb0ELb1ELb1ELb1ELb1ELb0ELb0ELb1ELb1ELb1ELb1ELb0EEENS1_21CollectiveEpilogueFwdINS6_IJSA_SC_SB_EEES9_NS_10bfloat16_tESG_Li384ELb1ELb1ELb1ELb1EEENS1_36VarlenDynamicPersistentTileSchedulerILi192ELi128ELi384ELi128ELb1ELb1ELb1ELb1ELb0ELb1EEEEEEEEEvNT_6ParamsE,"a",@progbits
	.sectionflags	@""
	.align	4
.nv.constant0._ZN7cutlass13device_kernelIN5flash11enable_sm90INS1_16FlashAttnFwdSm90INS1_25CollectiveMainloopFwdSm90ILi2EN4cute5tupleIJNS5_1CILi1EEES8_S8_EEENS6_IJNS7_ILi192EEENS7_ILi128EEENS7_ILi96EEEEEELi96ENS_12float_e4m3_tEfNS_4arch4Sm90ELb0ELb1ELb1ELb1ELb1ELb0ELb0ELb1ELb1ELb1ELb1ELb0EEENS1_21CollectiveEpilogueFwdINS6_IJSA_SC_SB_EEES9_NS_10bfloat16_tESG_Li384ELb1ELb1ELb1ELb1EEENS1_36VarlenDynamicPersistentTileSchedulerILi192ELi128ELi384ELi128ELb1ELb1ELb1ELb1ELb0ELb1EEEEEEEEEvNT_6ParamsE:
	.zero		3584


//--------------------- .nv.constant0._ZN7cutlass13device_kernelIN5flash11enable_sm90INS1_16FlashAttnFwdSm90INS1_25CollectiveMainloopFwdSm90ILi2EN4cute5tupleIJNS5_1CILi1EEES8_S8_EEENS6_IJNS7_ILi192EEENS7_ILi128EEENS7_ILi96EEEEEELi96ENS_12float_e4m3_tEfNS_4arch4Sm90ELb0ELb1ELb1ELb1ELb1ELb1ELb0ELb1ELb1ELb1ELb1ELb0EEENS1_21CollectiveEpilogueFwdINS6_IJSA_SC_SB_EEES9_NS_10bfloat16_tESG_Li384ELb1ELb1ELb1ELb1EEENS1_36VarlenDynamicPersistentTileSchedulerILi192ELi128ELi384ELi128ELb1ELb1ELb1ELb1ELb0ELb1EEEEEEEEEvNT_6ParamsE --------------------------
	.section	.nv.constant0._ZN7cutlass13device_kernelIN5flash11enable_sm90INS1_16FlashAttnFwdSm90INS1_25CollectiveMainloopFwdSm90ILi2EN4cute5tupleIJNS5_1CILi1EEES8_S8_EEENS6_IJNS7_ILi192EEENS7_ILi128EEENS7_ILi96EEEEEELi96ENS_12float_e4m3_tEfNS_4arch4Sm90ELb0ELb1ELb1ELb1ELb1ELb1ELb0ELb1ELb1ELb1ELb1ELb0EEENS1_21CollectiveEpilogueFwdINS6_IJSA_SC_SB_EEES9_NS_10bfloat16_tESG_Li384ELb1ELb1ELb1ELb1EEENS1_36VarlenDynamicPersistentTileSchedulerILi192ELi128ELi384ELi128ELb1ELb1ELb1ELb1ELb0ELb1EEEEEEEEEvNT_6ParamsE,"a",@progbits
	.sectionflags	@""
	.align	4
.nv.constant0._ZN7cutlass13device_kernelIN5flash11enable_sm90INS1_16FlashAttnFwdSm90INS1_25CollectiveMainloopFwdSm90ILi2EN4cute5tupleIJNS5_1CILi1EEES8_S8_EEENS6_IJNS7_ILi192EEENS7_ILi128EEENS7_ILi96EEEEEELi96ENS_12float_e4m3_tEfNS_4arch4Sm90ELb0ELb1ELb1ELb1ELb1ELb1ELb0ELb1ELb1ELb1ELb1ELb0EEENS1_21CollectiveEpilogueFwdINS6_IJSA_SC_SB_EEES9_NS_10bfloat16_tESG_Li384ELb1ELb1ELb1ELb1EEENS1_36VarlenDynamicPersistentTileSchedulerILi192ELi128ELi384ELi128ELb1ELb1ELb1ELb1ELb0ELb1EEEEEEEEEvNT_6ParamsE:
	.zero		3584


//--------------------- .nv.constant0._ZN7cutlass13device_kernelIN5flash11enable_sm90INS1_16FlashAttnFwdSm90INS1_25CollectiveMainloopFwdSm90ILi2EN4cute5tupleIJNS5_1CILi1EEES8_S8_EEENS6_IJNS7_ILi192EEENS7_ILi128EEENS7_ILi96EEEEEELi96ENS_12float_e4m3_tEfNS_4arch4Sm90ELb1ELb0ELb1ELb0ELb1ELb0ELb0ELb1ELb1ELb1ELb1ELb0EEENS1_21CollectiveEpilogueFwdINS6_IJSA_SC_SB_EEES9_NS_10bfloat16_tESG_Li384ELb0ELb1ELb1ELb1EEENS1_19SingleTileSchedulerILb0ELb1ELb1ELi192EEEEEEEEEvNT_6ParamsE --------------------------
	.section	.nv.constant0._ZN7cutlass13device_kernelIN5flash11enable_sm90INS1_16FlashAttnFwdSm90INS1_25CollectiveMainloopFwdSm90ILi2EN4cute5tupleIJNS5_1CILi1EEES8_S8_EEENS6_IJNS7_ILi192EEENS7_ILi128EEENS7_ILi96EEEEEELi96ENS_12float_e4m3_tEfNS_4arch4Sm90ELb1ELb0ELb1ELb0ELb1ELb0ELb0ELb1ELb1ELb1ELb1ELb0EEENS1_21CollectiveEpilogueFwdINS6_IJSA_SC_SB_EEES9_NS_10bfloat16_tESG_Li384ELb0ELb1ELb1ELb1EEENS1_19SingleTileSchedulerILb0ELb1ELb1ELi192EEEEEEEEEvNT_6ParamsE,"a",@progbits
	.sectionflags	@""
	.align	4
.nv.constant0._ZN7cutlass13device_kernelIN5flash11enable_sm90INS1_16FlashAttnFwdSm90INS1_25CollectiveMainloopFwdSm90ILi2EN4cute5tupleIJNS5_1CILi1EEES8_S8_EEENS6_IJNS7_ILi192EEENS7_ILi128EEENS7_ILi96EEEEEELi96ENS_12float_e4m3_tEfNS_4arch4Sm90ELb1ELb0ELb1ELb0ELb1ELb0ELb0ELb1ELb1ELb1ELb1ELb0EEENS1_21CollectiveEpilogueFwdINS6_IJSA_SC_SB_EEES9_NS_10bfloat16_tESG_Li384ELb0ELb1ELb1ELb1EEENS1_19SingleTileSchedulerILb0ELb1ELb1ELi192EEEEEEEEEvNT_6ParamsE:
	.zero		3456


//--------------------- .nv.constant0._ZN7cutlass13device_kernelIN5flash11enable_sm90INS1_16FlashAttnFwdSm90INS1_25CollectiveMainloopFwdSm90ILi2EN4cute5tupleIJNS5_1CILi1EEES8_S8_EEENS6_IJNS7_ILi192EEENS7_ILi128EEENS7_ILi96EEEEEELi96ENS_12float_e4m3_tEfNS_4arch4Sm90ELb1ELb0ELb1ELb1ELb1ELb0ELb0ELb1ELb1ELb1ELb1ELb0EEENS1_21CollectiveEpilogueFwdINS6_IJSA_SC_SB_EEES9_NS_10bfloat16_tESG_Li384ELb1ELb1ELb1ELb1EEENS1_36VarlenDynamicPersistentTileSchedulerILi192ELi128ELi384ELi128ELb1ELb1ELb1ELb1ELb1ELb1EEEEEEEEEvNT_6ParamsE --------------------------
	.section	.nv.constant0._ZN7cutlass13device_kernelIN5flash11enable_sm90INS1_16FlashAttnFwdSm90INS1_25CollectiveMainloopFwdSm90ILi2EN4cute5tupleIJNS5_1CILi1EEES8_S8_EEENS6_IJNS7_ILi192EEENS7_ILi128EEENS7_ILi96EEEEEELi96ENS_12float_e4m3_tEfNS_4arch4Sm90ELb1ELb0ELb1ELb1ELb1ELb0ELb0ELb1ELb1ELb1ELb1ELb0EEENS1_21CollectiveEpilogueFwdINS6_IJSA_SC_SB_EEES9_NS_10bfloat16_tESG_Li384ELb1ELb1ELb1ELb1EEENS1_36VarlenDynamicPersistentTileSchedulerILi192ELi128ELi384ELi128ELb1ELb1ELb1ELb1ELb1ELb1EEEEEEEEEvNT_6ParamsE,"a",@progbits
	.sectionflags	@""
	.align	4
.nv.constant0._ZN7cutlass13device_kernelIN5flash11enable_sm90INS1_16FlashAttnFwdSm90INS1_25CollectiveMainloopFwdSm90ILi2EN4cute5tupleIJNS5_1CILi1EEES8_S8_EEENS6_IJNS7_ILi192EEENS7_ILi128EEENS7_ILi96EEEEEELi96ENS_12float_e4m3_tEfNS_4arch4Sm90ELb1ELb0ELb1ELb1ELb1ELb0ELb0ELb1ELb1ELb1ELb1ELb0EEENS1_21CollectiveEpilogueFwdINS6_IJSA_SC_SB_EEES9_NS_10bfloat16_tESG_Li384ELb1ELb1ELb1ELb1EEENS1_36VarlenDynamicPersistentTileSchedulerILi192ELi128ELi384ELi128ELb1ELb1ELb1ELb1ELb1ELb1EEEEEEEEEvNT_6ParamsE:
	.zero		3584


//--------------------- .nv.constant0._ZN7cutlass13device_kernelIN5flash11enable_sm90INS1_16FlashAttnFwdSm90INS1_25CollectiveMainloopFwdSm90ILi2EN4cute5tupleIJNS5_1CILi1EEES8_S8_EEENS6_IJNS7_ILi192EEENS7_ILi128EEENS7_ILi96EEEEEELi96ENS_12float_e4m3_tEfNS_4arch4Sm90ELb1ELb0ELb1ELb1ELb1ELb1ELb0ELb1ELb1ELb1ELb1ELb0EEENS1_21CollectiveEpilogueFwdINS6_IJSA_SC_SB_EEES9_NS_10bfloat16_tESG_Li384ELb1ELb1ELb1ELb1EEENS1_36VarlenDynamicPersistentTileSchedulerILi192ELi128ELi384ELi128ELb1ELb1ELb1ELb1ELb1ELb1EEEEEEEEEvNT_6ParamsE --------------------------
	.section	.nv.constant0._ZN7cutlass13device_kernelIN5flash11enable_sm90INS1_16FlashAttnFwdSm90INS1_25CollectiveMainloopFwdSm90ILi2EN4cute5tupleIJNS5_1CILi1EEES8_S8_EEENS6_IJNS7_ILi192EEENS7_ILi128EEENS7_ILi96EEEEEELi96ENS_12float_e4m3_tEfNS_4arch4Sm90ELb1ELb0ELb1ELb1ELb1ELb1ELb0ELb1ELb1ELb1ELb1ELb0EEENS1_21CollectiveEpilogueFwdINS6_IJSA_SC_SB_EEES9_NS_10bfloat16_tESG_Li384ELb1ELb1ELb1ELb1EEENS1_36VarlenDynamicPersistentTileSchedulerILi192ELi128ELi384ELi128ELb1ELb1ELb1ELb1ELb1ELb1EEEEEEEEEvNT_6ParamsE,"a",@progbits
	.sectionflags	@""
	.align	4
.nv.constant0._ZN7cutlass13device_kernelIN5flash11enable_sm90INS1_16FlashAttnFwdSm90INS1_25CollectiveMainloopFwdSm90ILi2EN4cute5tupleIJNS5_1CILi1EEES8_S8_EEENS6_IJNS7_ILi192EEENS7_ILi128EEENS7_ILi96EEEEEELi96ENS_12float_e4m3_tEfNS_4arch4Sm90ELb1ELb0ELb1ELb1ELb1ELb1ELb0ELb1ELb1ELb1ELb1ELb0EEENS1_21CollectiveEpilogueFwdINS6_IJSA_SC_SB_EEES9_NS_10bfloat16_tESG_Li384ELb1ELb1ELb1ELb1EEENS1_36VarlenDynamicPersistentTileSchedulerILi192ELi128ELi384ELi128ELb1ELb1ELb1ELb1ELb1ELb1EEEEEEEEEvNT_6ParamsE:
	.zero		3584


//--------------------- SYMBOLS --------------------------

	.type		.nv.reservedSmem.offset0,@object
	.size		.nv.reservedSmem.offset0,0x4
